	.target	sm_100a

	.elftype	@"ET_EXEC"


//--------------------- .note.nv.tkinfo           --------------------------
	.section	.note.nv.tkinfo,"",@"SHT_NOTE"
	.sectionflags	@"SHF_NOTE_NV_TKINFO"
	.tkinfo
        /*0018*/ 	.word	0x00000002
        /*0030*/ 	.string	""
        /*0030*/ 	.string	"ptxas"
        /*0030*/ 	.string	"Cuda compilation tools, release 13.0, V13.0.88"
        /*0030*/ 	.string	"Build cuda_13.0.r13.0/compiler.36424714_0"
        /*0030*/ 	.string	"-arch sm_100a -m 64 "



//--------------------- .note.nv.cuinfo           --------------------------
	.section	.note.nv.cuinfo,"",@"SHT_NOTE"
	.sectionflags	@"SHF_NOTE_NV_CUINFO"
        /*0018*/ 	.short	0x0002
        /*001a*/ 	.short	0x0064
        /*001c*/ 	.short	0x0082
	.zero		2


//--------------------- .nv.info                  --------------------------
	.section	.nv.info,"",@"SHT_CUDA_INFO"
	.align	4


	//----- nvinfo : EIATTR_REGCOUNT
	.align		4
        /*0000*/ 	.byte	0x04, 0x2f
        /*0002*/ 	.short	(.L_20 - .L_19)
	.align		4
.L_19:
        /*0004*/ 	.word	index@(_ZN7cutlass13device_kernelINS_4gemm6kernel13GemmUniversalIN4cute5tupleIJiiiiEEENS1_10collective13CollectiveMmaINS1_35MainloopSm100TmaUmmaWarpSpecializedILi5ELi2ELi4ENS5_IJNS4_1CILi2EEENSA_ILi1EEESC_EEEEENS5_IJNSA_ILi64EEENSA_ILi256EEENSA_ILi32EEEEEENS_12float_e4m3_tENS5_IJlSC_lEEESJ_SK_NS4_8TiledMMAINS4_8MMA_AtomIJNS4_10MMA_TraitsINS4_19SM100_MMA_F8F6F4_SSEJSJ_SJ_fSF_SG_NS4_17integral_constantINS4_4UMMA5MajorELSR_0EEESS_NSP_INSQ_7ScaleInELST_0EEESU_EEEEEENS4_6LayoutINS5_IJSC_SC_SC_EEENS5_IJNSA_ILi0EEESZ_SZ_EEEEENS5_IJNS4_10UnderscoreES12_S12_EEEEENS4_13SM90_TMA_LOADENS4_14ComposedLayoutINS4_7SwizzleILi1ELi4ELi3EEENS4_18smem_ptr_flag_bitsILi8EEENSX_INS5_IJNSA_ILi8EEESH_EEENS5_IJSH_SC_EEEEEEEvNS4_8identityENS4_23SM90_TMA_LOAD_MULTICASTES1F_vS1G_EENS_8epilogue10collective18CollectiveEpilogueINS1J_23Sm100TmaWarpSpecializedILi4ELi2ELi32ELb0ELb0EEEJSI_NS5_IJNSX_ISF_SC_EES1O_EEESJ_SK_SJ_SK_NS1J_6fusion15FusionCallbacksIS1N_NS1Q_17LinearCombinationISJ_fSJ_fLNS_15FloatRoundStyleE2EEESI_S1P_JEEENS4_5SM1004TMEM4LOAD26SM100_TMEM_LOAD_16dp32b32xES15_NS16_INS17_ILi2ELi4ELi3EEES1A_NSX_INS5_IJS1B_SF_EEENS5_IJSF_SC_EEEEEEENS4_39AutoVectorizingCopyWithAssumedAlignmentILi128EEENS4_14SM90_TMA_STOREES24_S26_S26_EEEvvEEEEvNT_6ParamsE)
        /*0008*/ 	.word	0x00000075


	//----- nvinfo : EIATTR_FRAME_SIZE
	.align		4
.L_20:
        /*000c*/ 	.byte	0x04, 0x11
        /*000e*/ 	.short	(.L_22 - .L_21)
	.align		4
.L_21:
        /*0010*/ 	.word	index@($__internal_2_$__cuda_sm10x_tcgen05_guardrail_trap_unallocated_columns_being_dealloced)
        /*0014*/ 	.word	0x00000000


	//----- nvinfo : EIATTR_FRAME_SIZE
	.align		4
.L_22:
        /*0018*/ 	.byte	0x04, 0x11
        /*001a*/ 	.short	(.L_24 - .L_23)
	.align		4
.L_23:
        /*001c*/ 	.word	index@($__internal_1_$__cuda_sm10x_tcgen05_guardrail_trap_phase_invalid_during_alloc)
        /*0020*/ 	.word	0x00000000


	//----- nvinfo : EIATTR_FRAME_SIZE
	.align		4
.L_24:
        /*0024*/ 	.byte	0x04, 0x11
        /*0026*/ 	.short	(.L_26 - .L_25)
	.align		4
.L_25:
        /*0028*/ 	.word	index@($__internal_0_$__cuda_sm10x_tcgen05_guardrail_trap_col_being_dealloced_not_returned_by_alloc)
        /*002c*/ 	.word	0x00000000


	//----- nvinfo : EIATTR_FRAME_SIZE
	.align		4
.L_26:
        /*0030*/ 	.byte	0x04, 0x11
        /*0032*/ 	.short	(.L_28 - .L_27)
	.align		4
.L_27:
        /*0034*/ 	.word	index@(_ZN7cutlass13device_kernelINS_4gemm6kernel13GemmUniversalIN4cute5tupleIJiiiiEEENS1_10collective13CollectiveMmaINS1_35MainloopSm100TmaUmmaWarpSpecializedILi5ELi2ELi4ENS5_IJNS4_1CILi2EEENSA_ILi1EEESC_EEEEENS5_IJNSA_ILi64EEENSA_ILi256EEENSA_ILi32EEEEEENS_12float_e4m3_tENS5_IJlSC_lEEESJ_SK_NS4_8TiledMMAINS4_8MMA_AtomIJNS4_10MMA_TraitsINS4_19SM100_MMA_F8F6F4_SSEJSJ_SJ_fSF_SG_NS4_17integral_constantINS4_4UMMA5MajorELSR_0EEESS_NSP_INSQ_7ScaleInELST_0EEESU_EEEEEENS4_6LayoutINS5_IJSC_SC_SC_EEENS5_IJNSA_ILi0EEESZ_SZ_EEEEENS5_IJNS4_10UnderscoreES12_S12_EEEEENS4_13SM90_TMA_LOADENS4_14ComposedLayoutINS4_7SwizzleILi1ELi4ELi3EEENS4_18smem_ptr_flag_bitsILi8EEENSX_INS5_IJNSA_ILi8EEESH_EEENS5_IJSH_SC_EEEEEEEvNS4_8identityENS4_23SM90_TMA_LOAD_MULTICASTES1F_vS1G_EENS_8epilogue10collective18CollectiveEpilogueINS1J_23Sm100TmaWarpSpecializedILi4ELi2ELi32ELb0ELb0EEEJSI_NS5_IJNSX_ISF_SC_EES1O_EEESJ_SK_SJ_SK_NS1J_6fusion15FusionCallbacksIS1N_NS1Q_17LinearCombinationISJ_fSJ_fLNS_15FloatRoundStyleE2EEESI_S1P_JEEENS4_5SM1004TMEM4LOAD26SM100_TMEM_LOAD_16dp32b32xES15_NS16_INS17_ILi2ELi4ELi3EEES1A_NSX_INS5_IJS1B_SF_EEENS5_IJSF_SC_EEEEEEENS4_39AutoVectorizingCopyWithAssumedAlignmentILi128EEENS4_14SM90_TMA_STOREES24_S26_S26_EEEvvEEEEvNT_6ParamsE)
        /*0038*/ 	.word	0x00000000


	//----- nvinfo : EIATTR_MIN_STACK_SIZE
	.align		4
.L_28:
        /*003c*/ 	.byte	0x04, 0x12
        /*003e*/ 	.short	(.L_30 - .L_29)
	.align		4
.L_29:
        /*0040*/ 	.word	index@(_ZN7cutlass13device_kernelINS_4gemm6kernel13GemmUniversalIN4cute5tupleIJiiiiEEENS1_10collective13CollectiveMmaINS1_35MainloopSm100TmaUmmaWarpSpecializedILi5ELi2ELi4ENS5_IJNS4_1CILi2EEENSA_ILi1EEESC_EEEEENS5_IJNSA_ILi64EEENSA_ILi256EEENSA_ILi32EEEEEENS_12float_e4m3_tENS5_IJlSC_lEEESJ_SK_NS4_8TiledMMAINS4_8MMA_AtomIJNS4_10MMA_TraitsINS4_19SM100_MMA_F8F6F4_SSEJSJ_SJ_fSF_SG_NS4_17integral_constantINS4_4UMMA5MajorELSR_0EEESS_NSP_INSQ_7ScaleInELST_0EEESU_EEEEEENS4_6LayoutINS5_IJSC_SC_SC_EEENS5_IJNSA_ILi0EEESZ_SZ_EEEEENS5_IJNS4_10UnderscoreES12_S12_EEEEENS4_13SM90_TMA_LOADENS4_14ComposedLayoutINS4_7SwizzleILi1ELi4ELi3EEENS4_18smem_ptr_flag_bitsILi8EEENSX_INS5_IJNSA_ILi8EEESH_EEENS5_IJSH_SC_EEEEEEEvNS4_8identityENS4_23SM90_TMA_LOAD_MULTICASTES1F_vS1G_EENS_8epilogue10collective18CollectiveEpilogueINS1J_23Sm100TmaWarpSpecializedILi4ELi2ELi32ELb0ELb0EEEJSI_NS5_IJNSX_ISF_SC_EES1O_EEESJ_SK_SJ_SK_NS1J_6fusion15FusionCallbacksIS1N_NS1Q_17LinearCombinationISJ_fSJ_fLNS_15FloatRoundStyleE2EEESI_S1P_JEEENS4_5SM1004TMEM4LOAD26SM100_TMEM_LOAD_16dp32b32xES15_NS16_INS17_ILi2ELi4ELi3EEES1A_NSX_INS5_IJS1B_SF_EEENS5_IJSF_SC_EEEEEEENS4_39AutoVectorizingCopyWithAssumedAlignmentILi128EEENS4_14SM90_TMA_STOREES24_S26_S26_EEEvvEEEEvNT_6ParamsE)
        /*0044*/ 	.word	0x00000000
.L_30:


//--------------------- .nv.compat                --------------------------
	.section	.nv.compat,"",@"SHT_CUDA_COMPAT_INFO"
	.align	4
        /*0000*/ 	.byte	0x02, 0x09, 0x01, 0x00, 0x02, 0x02, 0x02, 0x00, 0x02, 0x05, 0x05, 0x00, 0x03, 0x07, 0x01, 0x01
        /*0010*/ 	.byte	0x02, 0x03, 0x01, 0x00, 0x02, 0x06, 0x01, 0x00, 0x04, 0x0b, 0x08, 0x00, 0x09, 0x00, 0x00, 0x00
        /*0020*/ 	.byte	0x00, 0x00, 0x00, 0x00


//--------------------- .nv.info._ZN7cutlass13device_kernelINS_4gemm6kernel13GemmUniversalIN4cute5tupleIJiiiiEEENS1_10collective13CollectiveMmaINS1_35MainloopSm100TmaUmmaWarpSpecializedILi5ELi2ELi4ENS5_IJNS4_1CILi2EEENSA_ILi1EEESC_EEEEENS5_IJNSA_ILi64EEENSA_ILi256EEENSA_ILi32EEEEEENS_12float_e4m3_tENS5_IJlSC_lEEESJ_SK_NS4_8TiledMMAINS4_8MMA_AtomIJNS4_10MMA_TraitsINS4_19SM100_MMA_F8F6F4_SSEJSJ_SJ_fSF_SG_NS4_17integral_constantINS4_4UMMA5MajorELSR_0EEESS_NSP_INSQ_7ScaleInELST_0EEESU_EEEEEENS4_6LayoutINS5_IJSC_SC_SC_EEENS5_IJNSA_ILi0EEESZ_SZ_EEEEENS5_IJNS4_10UnderscoreES12_S12_EEEEENS4_13SM90_TMA_LOADENS4_14ComposedLayoutINS4_7SwizzleILi1ELi4ELi3EEENS4_18smem_ptr_flag_bitsILi8EEENSX_INS5_IJNSA_ILi8EEESH_EEENS5_IJSH_SC_EEEEEEEvNS4_8identityENS4_23SM90_TMA_LOAD_MULTICASTES1F_vS1G_EENS_8epilogue10collective18CollectiveEpilogueINS1J_23Sm100TmaWarpSpecializedILi4ELi2ELi32ELb0ELb0EEEJSI_NS5_IJNSX_ISF_SC_EES1O_EEESJ_SK_SJ_SK_NS1J_6fusion15FusionCallbacksIS1N_NS1Q_17LinearCombinationISJ_fSJ_fLNS_15FloatRoundStyleE2EEESI_S1P_JEEENS4_5SM1004TMEM4LOAD26SM100_TMEM_LOAD_16dp32b32xES15_NS16_INS17_ILi2ELi4ELi3EEES1A_NSX_INS5_IJS1B_SF_EEENS5_IJSF_SC_EEEEEEENS4_39AutoVectorizingCopyWithAssumedAlignmentILi128EEENS4_14SM90_TMA_STOREES24_S26_S26_EEEvvEEEEvNT_6ParamsE --------------------------
	.section	.nv.info._ZN7cutlass13device_kernelINS_4gemm6kernel13GemmUniversalIN4cute5tupleIJiiiiEEENS1_10collective13CollectiveMmaINS1_35MainloopSm100TmaUmmaWarpSpecializedILi5ELi2ELi4ENS5_IJNS4_1CILi2EEENSA_ILi1EEESC_EEEEENS5_IJNSA_ILi64EEENSA_ILi256EEENSA_ILi32EEEEEENS_12float_e4m3_tENS5_IJlSC_lEEESJ_SK_NS4_8TiledMMAINS4_8MMA_AtomIJNS4_10MMA_TraitsINS4_19SM100_MMA_F8F6F4_SSEJSJ_SJ_fSF_SG_NS4_17integral_constantINS4_4UMMA5MajorELSR_0EEESS_NSP_INSQ_7ScaleInELST_0EEESU_EEEEEENS4_6LayoutINS5_IJSC_SC_SC_EEENS5_IJNSA_ILi0EEESZ_SZ_EEEEENS5_IJNS4_10UnderscoreES12_S12_EEEEENS4_13SM90_TMA_LOADENS4_14ComposedLayoutINS4_7SwizzleILi1ELi4ELi3EEENS4_18smem_ptr_flag_bitsILi8EEENSX_INS5_IJNSA_ILi8EEESH_EEENS5_IJSH_SC_EEEEEEEvNS4_8identityENS4_23SM90_TMA_LOAD_MULTICASTES1F_vS1G_EENS_8epilogue10collective18CollectiveEpilogueINS1J_23Sm100TmaWarpSpecializedILi4ELi2ELi32ELb0ELb0EEEJSI_NS5_IJNSX_ISF_SC_EES1O_EEESJ_SK_SJ_SK_NS1J_6fusion15FusionCallbacksIS1N_NS1Q_17LinearCombinationISJ_fSJ_fLNS_15FloatRoundStyleE2EEESI_S1P_JEEENS4_5SM1004TMEM4LOAD26SM100_TMEM_LOAD_16dp32b32xES15_NS16_INS17_ILi2ELi4ELi3EEES1A_NSX_INS5_IJS1B_SF_EEENS5_IJSF_SC_EEEEEEENS4_39AutoVectorizingCopyWithAssumedAlignmentILi128EEENS4_14SM90_TMA_STOREES24_S26_S26_EEEvvEEEEvNT_6ParamsE,"",@"SHT_CUDA_INFO"
	.sectionflags	@""
	.align	4


	//----- nvinfo : EIATTR_CUDA_API_VERSION
	.align		4
        /*0000*/ 	.byte	0x04, 0x37
        /*0002*/ 	.short	(.L_32 - .L_31)
.L_31:
        /*0004*/ 	.word	0x00000082


	//----- nvinfo : EIATTR_KPARAM_INFO
	.align		4
.L_32:
        /*0008*/ 	.byte	0x04, 0x17
        /*000a*/ 	.short	(.L_34 - .L_33)
.L_33:
        /*000c*/ 	.word	0x00000000
        /*0010*/ 	.short	0x0000
        /*0012*/ 	.short	0x0000
        /*0014*/ 	.byte	0x00, 0xf0, 0x01, 0x20


	//----- nvinfo : EIATTR_AT_ENTRY_FRAGMENTS
	.align		4
.L_34:
        /*0018*/ 	.byte	0x04, 0x4f
        /*001a*/ 	.short	(.L_36 - .L_35)


	//   ....[0]....
.L_35:
        /*001c*/ 	.word	0x00000006


	//----- nvinfo : EIATTR_RESERVED_SMEM_USED
	.align		4
.L_36:
        /*0020*/ 	.byte	0x01, 0x41
	.zero		2


	//----- nvinfo : EIATTR_SPARSE_MMA_MASK
	.align		4
        /*0024*/ 	.byte	0x03, 0x50
        /*0026*/ 	.short	0x0000


	//----- nvinfo : EIATTR_TCGEN05_1CTA_USED
	.align		4
        /*0028*/ 	.byte	0x01, 0x51
	.zero		2


	//----- nvinfo : EIATTR_MAXREG_COUNT
	.align		4
        /*002c*/ 	.byte	0x03, 0x1b
        /*002e*/ 	.short	0x00ff


	//----- nvinfo : EIATTR_NUM_BARRIERS
	.align		4
        /*0030*/ 	.byte	0x02, 0x4c
        /*0032*/ 	.byte	0x07
	.zero		1


	//----- nvinfo : EIATTR_EXTERNS
	.align		4
        /*0034*/ 	.byte	0x04, 0x0f
        /*0036*/ 	.short	(.L_38 - .L_37)


	//   ....[0]....
	.align		4
.L_37:
        /*0038*/ 	.word	index@(__assertfail)


	//----- nvinfo : EIATTR_MERCURY_ISA_VERSION
	.align		4
.L_38:
        /*003c*/ 	.byte	0x03, 0x5f
        /*003e*/ 	.short	0x0101


	//----- nvinfo : EIATTR_INT_WARP_WIDE_INSTR_OFFSETS
	.align		4
        /*0040*/ 	.byte	0x04, 0x31
        /*0042*/ 	.short	(.L_40 - .L_39)


	//   ....[0]....
.L_39:
        /*0044*/ 	.word	0x00003c20


	//   ....[1]....
        /*0048*/ 	.word	0x00003c40


	//   ....[2]....
        /*004c*/ 	.word	0x00003c70


	//   ....[3]....
        /*0050*/ 	.word	0x00004880


	//   ....[4]....
        /*0054*/ 	.word	0x000048e0


	//   ....[5]....
        /*0058*/ 	.word	0x000049c0


	//   ....[6]....
        /*005c*/ 	.word	0x00004a40


	//   ....[7]....
        /*0060*/ 	.word	0x00004b30


	//   ....[8]....
        /*0064*/ 	.word	0x00004bc0


	//   ....[9]....
        /*0068*/ 	.word	0x00004cb0


	//   ....[10]....
        /*006c*/ 	.word	0x00004d60


	//----- nvinfo : EIATTR_COOP_GROUP_MASK_REGIDS
	.align		4
.L_40:
        /*0070*/ 	.byte	0x04, 0x29
        /*0072*/ 	.short	(.L_42 - .L_41)


	//   ....[0]....
.L_41:
        /*0074*/ 	.word	0xffffffff


	//   ....[1]....
        /*0078*/ 	.word	0xffffffff


	//   ....[2]....
        /*007c*/ 	.word	0xffffffff


	//   ....[3]....
        /*0080*/ 	.word	0xffffffff


	//   ....[4]....
        /*0084*/ 	.word	0xffffffff


	//   ....[5]....
        /*0088*/ 	.word	0xffffffff


	//   ....[6]....
        /*008c*/ 	.word	0xffffffff


	//   ....[7]....
        /*0090*/ 	.word	0xffffffff


	//   ....[8]....
        /*0094*/ 	.word	0xffffffff


	//   ....[9]....
        /*0098*/ 	.word	0xffffffff


	//   ....[10]....
        /*009c*/ 	.word	0xffffffff


	//   ....[11]....
        /*00a0*/ 	.word	0xffffffff


	//   ....[12]....
        /*00a4*/ 	.word	0xffffffff


	//   ....[13]....
        /*00a8*/ 	.word	0xffffffff


	//----- nvinfo : EIATTR_COOP_GROUP_INSTR_OFFSETS
	.align		4
.L_42:
        /*00ac*/ 	.byte	0x04, 0x28
        /*00ae*/ 	.short	(.L_44 - .L_43)


	//   ....[0]....
.L_43:
        /*00b0*/ 	.word	0x00000080


	//   ....[1]....
        /*00b4*/ 	.word	0x000004f0


	//   ....[2]....
        /*00b8*/ 	.word	0x000006b0


	//   ....[3]....
        /*00bc*/ 	.word	0x00000850


	//   ....[4]....
        /*00c0*/ 	.word	0x00000950


	//   ....[5]....
        /*00c4*/ 	.word	0x00000ac0


	//   ....[6]....
        /*00c8*/ 	.word	0x00000c60


	//   ....[7]....
        /*00cc*/ 	.word	0x00000e10


	//   ....[8]....
        /*00d0*/ 	.word	0x00001ff0


	//   ....[9]....
        /*00d4*/ 	.word	0x00002f60


	//   ....[10]....
        /*00d8*/ 	.word	0x00003170


	//   ....[11]....
        /*00dc*/ 	.word	0x000031a0


	//   ....[12]....
        /*00e0*/ 	.word	0x00003b00


	//   ....[13]....
        /*00e4*/ 	.word	0x00003d30


	//----- nvinfo : EIATTR_VRC_CTA_INIT_COUNT
	.align		4
.L_44:
        /*00e8*/ 	.byte	0x02, 0x4a
        /*00ea*/ 	.byte	0x80
	.zero		1


	//----- nvinfo : EIATTR_SYSCALL_OFFSETS
	.align		4
        /*00ec*/ 	.byte	0x04, 0x46
        /*00ee*/ 	.short	(.L_46 - .L_45)


	//   ....[0]....
.L_45:
        /*00f0*/ 	.word	0x000059f0


	//   ....[1]....
        /*00f4*/ 	.word	0x00005b30


	//   ....[2]....
        /*00f8*/ 	.word	0x00006360


	//   ....[3]....
        /*00fc*/ 	.word	0x000070f0


	//   ....[4]....
        /*0100*/ 	.word	0x00007e40


	//   ....[5]....
        /*0104*/ 	.word	0x00008bc0


	//----- nvinfo : EIATTR_MBARRIER_INSTR_OFFSETS
	.align		4
.L_46:
        /*0108*/ 	.byte	0x04, 0x39
        /*010a*/ 	.short	(.L_48 - .L_47)


	//   ....[0]....
.L_47:
        /*010c*/ 	.word	0x00000600
        /*0110*/ 	.word	0x000000ff
        /*0114*/ 	.word	0x00000000
        /*0118*/ 	.short	0x0100
        /*011a*/ 	.byte	0x04
	.zero		1


	//   ....[1]....
        /*011c*/ 	.word	0x00000610
        /*0120*/ 	.word	0x000000ff
        /*0124*/ 	.word	0x00000028
        /*0128*/ 	.short	0x0100
        /*012a*/ 	.byte	0x04
	.zero		1


	//   ....[2]....
        /*012c*/ 	.word	0x00000620
        /*0130*/ 	.word	0x000000ff
        /*0134*/ 	.word	0x00000008
        /*0138*/ 	.short	0x0100
        /*013a*/ 	.byte	0x04
	.zero		1


	//   ....[3]....
        /*013c*/ 	.word	0x00000630
        /*0140*/ 	.word	0x000000ff
        /*0144*/ 	.word	0x00000030
        /*0148*/ 	.short	0x0100
        /*014a*/ 	.byte	0x04
	.zero		1


	//   ....[4]....
        /*014c*/ 	.word	0x00000640
        /*0150*/ 	.word	0x000000ff
        /*0154*/ 	.word	0x00000010
        /*0158*/ 	.short	0x0100
        /*015a*/ 	.byte	0x04
	.zero		1


	//   ....[5]....
        /*015c*/ 	.word	0x00000650
        /*0160*/ 	.word	0x000000ff
        /*0164*/ 	.word	0x00000038
        /*0168*/ 	.short	0x0100
        /*016a*/ 	.byte	0x04
	.zero		1


	//   ....[6]....
        /*016c*/ 	.word	0x00000660
        /*0170*/ 	.word	0x000000ff
        /*0174*/ 	.word	0x00000018
        /*0178*/ 	.short	0x0100
        /*017a*/ 	.byte	0x04
	.zero		1


	//   ....[7]....
        /*017c*/ 	.word	0x00000670
        /*0180*/ 	.word	0x000000ff
        /*0184*/ 	.word	0x00000040
        /*0188*/ 	.short	0x0100
        /*018a*/ 	.byte	0x04
	.zero		1


	//   ....[8]....
        /*018c*/ 	.word	0x00000680
        /*0190*/ 	.word	0x000000ff
        /*0194*/ 	.word	0x00000020
        /*0198*/ 	.short	0x0100
        /*019a*/ 	.byte	0x04
	.zero		1


	//   ....[9]....
        /*019c*/ 	.word	0x00000690
        /*01a0*/ 	.word	0x000000ff
        /*01a4*/ 	.word	0x00000048
        /*01a8*/ 	.short	0x0100
        /*01aa*/ 	.byte	0x04
	.zero		1


	//   ....[10]....
        /*01ac*/ 	.word	0x000007c0
        /*01b0*/ 	.word	0x000000ff
        /*01b4*/ 	.word	0x00000050
        /*01b8*/ 	.short	0x0100
        /*01ba*/ 	.byte	0x04
	.zero		1


	//   ....[11]....
        /*01bc*/ 	.word	0x000007d0
        /*01c0*/ 	.word	0x000000ff
        /*01c4*/ 	.word	0x00000070
        /*01c8*/ 	.short	0x0100
        /*01ca*/ 	.byte	0x04
	.zero		1


	//   ....[12]....
        /*01cc*/ 	.word	0x000007e0
        /*01d0*/ 	.word	0x000000ff
        /*01d4*/ 	.word	0x00000058
        /*01d8*/ 	.short	0x0100
        /*01da*/ 	.byte	0x04
	.zero		1


	//   ....[13]....
        /*01dc*/ 	.word	0x000007f0
        /*01e0*/ 	.word	0x000000ff
        /*01e4*/ 	.word	0x00000078
        /*01e8*/ 	.short	0x0100
        /*01ea*/ 	.byte	0x04
	.zero		1


	//   ....[14]....
        /*01ec*/ 	.word	0x00000800
        /*01f0*/ 	.word	0x000000ff
        /*01f4*/ 	.word	0x00000060
        /*01f8*/ 	.short	0x0100
        /*01fa*/ 	.byte	0x04
	.zero		1


	//   ....[15]....
        /*01fc*/ 	.word	0x00000810
        /*0200*/ 	.word	0x000000ff
        /*0204*/ 	.word	0x00000080
        /*0208*/ 	.short	0x0100
        /*020a*/ 	.byte	0x04
	.zero		1


	//   ....[16]....
        /*020c*/ 	.word	0x00000820
        /*0210*/ 	.word	0x000000ff
        /*0214*/ 	.word	0x00000068
        /*0218*/ 	.short	0x0100
        /*021a*/ 	.byte	0x04
	.zero		1


	//   ....[17]....
        /*021c*/ 	.word	0x00000830
        /*0220*/ 	.word	0x000000ff
        /*0224*/ 	.word	0x00000088
        /*0228*/ 	.short	0x0100
        /*022a*/ 	.byte	0x04
	.zero		1


	//   ....[18]....
        /*022c*/ 	.word	0x00000920
        /*0230*/ 	.word	0x000000ff
        /*0234*/ 	.word	0x00000090
        /*0238*/ 	.short	0x0100
        /*023a*/ 	.byte	0x06
	.zero		1


	//   ....[19]....
        /*023c*/ 	.word	0x00000930
        /*0240*/ 	.word	0x000000ff
        /*0244*/ 	.word	0x00000098
        /*0248*/ 	.short	0x0100
        /*024a*/ 	.byte	0x06
	.zero		1


	//   ....[20]....
        /*024c*/ 	.word	0x00000a70
        /*0250*/ 	.word	0x000000ff
        /*0254*/ 	.word	0x000000a0
        /*0258*/ 	.short	0x0100
        /*025a*/ 	.byte	0x06
	.zero		1


	//   ....[21]....
        /*025c*/ 	.word	0x00000a80
        /*0260*/ 	.word	0x000000ff
        /*0264*/ 	.word	0x000000b0
        /*0268*/ 	.short	0x0100
        /*026a*/ 	.byte	0x06
	.zero		1


	//   ....[22]....
        /*026c*/ 	.word	0x00000a90
        /*0270*/ 	.word	0x000000ff
        /*0274*/ 	.word	0x000000a8
        /*0278*/ 	.short	0x0100
        /*027a*/ 	.byte	0x06
	.zero		1


	//   ....[23]....
        /*027c*/ 	.word	0x00000aa0
        /*0280*/ 	.word	0x000000ff
        /*0284*/ 	.word	0x000000b8
        /*0288*/ 	.short	0x0100
        /*028a*/ 	.byte	0x06
	.zero		1


	//   ....[24]....
        /*028c*/ 	.word	0x00000bd0
        /*0290*/ 	.word	0x000000ff
        /*0294*/ 	.word	0x000000c0
        /*0298*/ 	.short	0x0100
        /*029a*/ 	.byte	0x04
	.zero		1


	//   ....[25]....
        /*029c*/ 	.word	0x00000be0
        /*02a0*/ 	.word	0x000000ff
        /*02a4*/ 	.word	0x000000e0
        /*02a8*/ 	.short	0x0100
        /*02aa*/ 	.byte	0x04
	.zero		1


	//   ....[26]....
        /*02ac*/ 	.word	0x00000bf0
        /*02b0*/ 	.word	0x000000ff
        /*02b4*/ 	.word	0x000000c8
        /*02b8*/ 	.short	0x0100
        /*02ba*/ 	.byte	0x04
	.zero		1


	//   ....[27]....
        /*02bc*/ 	.word	0x00000c00
        /*02c0*/ 	.word	0x000000ff
        /*02c4*/ 	.word	0x000000e8
        /*02c8*/ 	.short	0x0100
        /*02ca*/ 	.byte	0x04
	.zero		1


	//   ....[28]....
        /*02cc*/ 	.word	0x00000c10
        /*02d0*/ 	.word	0x000000ff
        /*02d4*/ 	.word	0x000000d0
        /*02d8*/ 	.short	0x0100
        /*02da*/ 	.byte	0x04
	.zero		1


	//   ....[29]....
        /*02dc*/ 	.word	0x00000c20
        /*02e0*/ 	.word	0x000000ff
        /*02e4*/ 	.word	0x000000f0
        /*02e8*/ 	.short	0x0100
        /*02ea*/ 	.byte	0x04
	.zero		1


	//   ....[30]....
        /*02ec*/ 	.word	0x00000c30
        /*02f0*/ 	.word	0x000000ff
        /*02f4*/ 	.word	0x000000d8
        /*02f8*/ 	.short	0x0100
        /*02fa*/ 	.byte	0x04
	.zero		1


	//   ....[31]....
        /*02fc*/ 	.word	0x00000c40
        /*0300*/ 	.word	0x000000ff
        /*0304*/ 	.word	0x000000f8
        /*0308*/ 	.short	0x0100
        /*030a*/ 	.byte	0x04
	.zero		1


	//   ....[32]....
        /*030c*/ 	.word	0x00000d30
        /*0310*/ 	.word	0x000000ff
        /*0314*/ 	.word	0x00000100
        /*0318*/ 	.short	0x0100
        /*031a*/ 	.byte	0x04
	.zero		1


	//   ....[33]....
        /*031c*/ 	.word	0x00000d40
        /*0320*/ 	.word	0x000000ff
        /*0324*/ 	.word	0x00000110
        /*0328*/ 	.short	0x0100
        /*032a*/ 	.byte	0x04
	.zero		1


	//   ....[34]....
        /*032c*/ 	.word	0x00000d50
        /*0330*/ 	.word	0x000000ff
        /*0334*/ 	.word	0x00000108
        /*0338*/ 	.short	0x0100
        /*033a*/ 	.byte	0x04
	.zero		1


	//   ....[35]....
        /*033c*/ 	.word	0x00000d60
        /*0340*/ 	.word	0x000000ff
        /*0344*/ 	.word	0x00000118
        /*0348*/ 	.short	0x0100
        /*034a*/ 	.byte	0x04
	.zero		1


	//   ....[36]....
        /*034c*/ 	.word	0x000018a0
        /*0350*/ 	.word	0x00000000
        /*0354*/ 	.word	0x00000110
        /*0358*/ 	.short	0x010a
        /*035a*/ 	.byte	0xff
	.zero		1


	//   ....[37]....
        /*035c*/ 	.word	0x000018c0
        /*0360*/ 	.word	0x00000000
        /*0364*/ 	.word	0x00000100
        /*0368*/ 	.short	0x0101
        /*036a*/ 	.byte	0xff
	.zero		1


	//   ....[38]....
        /*036c*/ 	.word	0x00001980
        /*0370*/ 	.word	0x000000ff
        /*0374*/ 	.word	0x00000028
        /*0378*/ 	.short	0x010a
        /*037a*/ 	.byte	0x04
	.zero		1


	//   ....[39]....
        /*037c*/ 	.word	0x00001a00
        /*0380*/ 	.word	0x000000ff
        /*0384*/ 	.word	0x00000028
        /*0388*/ 	.short	0x010a
        /*038a*/ 	.byte	0x21
	.zero		1


	//   ....[40]....
        /*038c*/ 	.word	0x00001b90
        /*0390*/ 	.word	0x000000ff
        /*0394*/ 	.word	0x00000028
        /*0398*/ 	.short	0x010a
        /*039a*/ 	.byte	0x08
	.zero		1


	//   ....[41]....
        /*039c*/ 	.word	0x00001cb0
        /*03a0*/ 	.word	0x000000ff
        /*03a4*/ 	.word	0x00000098
        /*03a8*/ 	.short	0x0101
        /*03aa*/ 	.byte	0x07
	.zero		1


	//   ....[42]....
        /*03ac*/ 	.word	0x00001cd0
        /*03b0*/ 	.word	0x000000ff
        /*03b4*/ 	.word	0x00000028
        /*03b8*/ 	.short	0x010a
        /*03ba*/ 	.byte	0x04
	.zero		1


	//   ....[43]....
        /*03bc*/ 	.word	0x00001d50
        /*03c0*/ 	.word	0x000000ff
        /*03c4*/ 	.word	0x00000028
        /*03c8*/ 	.short	0x010a
        /*03ca*/ 	.byte	0x09
	.zero		1


	//   ....[44]....
        /*03cc*/ 	.word	0x00001ef0
        /*03d0*/ 	.word	0x000000ff
        /*03d4*/ 	.word	0x00000028
        /*03d8*/ 	.short	0x010a
        /*03da*/ 	.byte	0x06
	.zero		1


	//   ....[45]....
        /*03dc*/ 	.word	0x00002020
        /*03e0*/ 	.word	0x00000003
        /*03e4*/ 	.word	0x000000a0
        /*03e8*/ 	.short	0x010a
        /*03ea*/ 	.byte	0xff
	.zero		1


	//   ....[46]....
        /*03ec*/ 	.word	0x00002170
        /*03f0*/ 	.word	0x00000000
        /*03f4*/ 	.word	0x00000000
        /*03f8*/ 	.short	0x0101
        /*03fa*/ 	.byte	0xff
	.zero		1


	//   ....[47]....
        /*03fc*/ 	.word	0x00002720
        /*0400*/ 	.word	0x000000ff
        /*0404*/ 	.word	0x00000000
        /*0408*/ 	.short	0x010a
        /*040a*/ 	.byte	0x04
	.zero		1


	//   ....[48]....
        /*040c*/ 	.word	0x000027b0
        /*0410*/ 	.word	0x000000ff
        /*0414*/ 	.word	0x00000000
        /*0418*/ 	.short	0x010a
        /*041a*/ 	.byte	0x05
	.zero		1


	//   ....[49]....
        /*041c*/ 	.word	0x00002840
        /*0420*/ 	.word	0x000000ff
        /*0424*/ 	.word	0x00000000
        /*0428*/ 	.short	0x010a
        /*042a*/ 	.byte	0x05
	.zero		1


	//   ....[50]....
        /*042c*/ 	.word	0x000028d0
        /*0430*/ 	.word	0x000000ff
        /*0434*/ 	.word	0x00000000
        /*0438*/ 	.short	0x010a
        /*043a*/ 	.byte	0x05
	.zero		1


	//   ....[51]....
        /*043c*/ 	.word	0x00002970
        /*0440*/ 	.word	0x00000000
        /*0444*/ 	.word	0x00000000
        /*0448*/ 	.short	0x010a
        /*044a*/ 	.byte	0xff
	.zero		1


	//   ....[52]....
        /*044c*/ 	.word	0x00002ab0
        /*0450*/ 	.word	0x00000002
        /*0454*/ 	.word	0x00000100
        /*0458*/ 	.short	0x010a
        /*045a*/ 	.byte	0xff
	.zero		1


	//   ....[53]....
        /*045c*/ 	.word	0x00002b10
        /*0460*/ 	.word	0x00000004
        /*0464*/ 	.word	0x00000000
        /*0468*/ 	.short	0x0101
        /*046a*/ 	.byte	0xff
	.zero		1


	//   ....[54]....
        /*046c*/ 	.word	0x00002b30
        /*0470*/ 	.word	0x000000ff
        /*0474*/ 	.word	0x000000b0
        /*0478*/ 	.short	0x010a
        /*047a*/ 	.byte	0x04
	.zero		1


	//   ....[55]....
        /*047c*/ 	.word	0x00002c50
        /*0480*/ 	.word	0x00000002
        /*0484*/ 	.word	0x000000a0
        /*0488*/ 	.short	0x010a
        /*048a*/ 	.byte	0xff
	.zero		1


	//   ....[56]....
        /*048c*/ 	.word	0x00002d60
        /*0490*/ 	.word	0x00000002
        /*0494*/ 	.word	0x00000000
        /*0498*/ 	.short	0x0101
        /*049a*/ 	.byte	0xff
	.zero		1


	//   ....[57]....
        /*049c*/ 	.word	0x00002df0
        /*04a0*/ 	.word	0x000000ff
        /*04a4*/ 	.word	0x000000b0
        /*04a8*/ 	.short	0x0106
        /*04aa*/ 	.byte	0x04
	.zero		1


	//   ....[58]....
        /*04ac*/ 	.word	0x00002e10
        /*04b0*/ 	.word	0x000000ff
        /*04b4*/ 	.word	0x000000b0
        /*04b8*/ 	.short	0x010a
        /*04ba*/ 	.byte	0x04
	.zero		1


	//   ....[59]....
        /*04bc*/ 	.word	0x00002ea0
        /*04c0*/ 	.word	0x000000ff
        /*04c4*/ 	.word	0x000000b0
        /*04c8*/ 	.short	0x0106
        /*04ca*/ 	.byte	0x07
	.zero		1


	//   ....[60]....
        /*04cc*/ 	.word	0x00002ee0
        /*04d0*/ 	.word	0x00000000
        /*04d4*/ 	.word	0x000000b0
        /*04d8*/ 	.short	0x010a
        /*04da*/ 	.byte	0xff
	.zero		1


	//   ....[61]....
        /*04dc*/ 	.word	0x000033e0
        /*04e0*/ 	.word	0x00000000
        /*04e4*/ 	.word	0x000000a0
        /*04e8*/ 	.short	0x010a
        /*04ea*/ 	.byte	0xff
	.zero		1


	//   ....[62]....
        /*04ec*/ 	.word	0x000034e0
        /*04f0*/ 	.word	0x00000003
        /*04f4*/ 	.word	0x00000000
        /*04f8*/ 	.short	0x0101
        /*04fa*/ 	.byte	0xff
	.zero		1


	//   ....[63]....
        /*04fc*/ 	.word	0x000034f0
        /*0500*/ 	.word	0x000000ff
        /*0504*/ 	.word	0x00000000
        /*0508*/ 	.short	0x010a
        /*050a*/ 	.byte	0x04
	.zero		1


	//   ....[64]....
        /*050c*/ 	.word	0x00003510
        /*0510*/ 	.word	0x000000ff
        /*0514*/ 	.word	0x000000e0
        /*0518*/ 	.short	0x010a
        /*051a*/ 	.byte	0x13
	.zero		1


	//   ....[65]....
        /*051c*/ 	.word	0x00003650
        /*0520*/ 	.word	0x000000ff
        /*0524*/ 	.word	0x00000000
        /*0528*/ 	.short	0x010a
        /*052a*/ 	.byte	0x06
	.zero		1


	//   ....[66]....
        /*052c*/ 	.word	0x00003750
        /*0530*/ 	.word	0x000000ff
        /*0534*/ 	.word	0x00000000
        /*0538*/ 	.short	0x010a
        /*053a*/ 	.byte	0x04
	.zero		1


	//   ....[67]....
        /*053c*/ 	.word	0x00003930
        /*0540*/ 	.word	0x000000ff
        /*0544*/ 	.word	0x00000000
        /*0548*/ 	.short	0x010a
        /*054a*/ 	.byte	0x04
	.zero		1


	//   ....[68]....
        /*054c*/ 	.word	0x000039c0
        /*0550*/ 	.word	0x000000ff
        /*0554*/ 	.word	0x00000000
        /*0558*/ 	.short	0x010a
        /*055a*/ 	.byte	0x05
	.zero		1


	//   ....[69]....
        /*055c*/ 	.word	0x00003a50
        /*0560*/ 	.word	0x000000ff
        /*0564*/ 	.word	0x00000000
        /*0568*/ 	.short	0x010a
        /*056a*/ 	.byte	0x05
	.zero		1


	//   ....[70]....
        /*056c*/ 	.word	0x00003ae0
        /*0570*/ 	.word	0x000000ff
        /*0574*/ 	.word	0x00000000
        /*0578*/ 	.short	0x010a
        /*057a*/ 	.byte	0x04
	.zero		1


	//   ....[71]....
        /*057c*/ 	.word	0x00004040
        /*0580*/ 	.word	0x00000008
        /*0584*/ 	.word	0x000000a0
        /*0588*/ 	.short	0x010a
        /*058a*/ 	.byte	0xff
	.zero		1


	//   ....[72]....
        /*058c*/ 	.word	0x000041b0
        /*0590*/ 	.word	0x00000000
        /*0594*/ 	.word	0x00000000
        /*0598*/ 	.short	0x0101
        /*059a*/ 	.byte	0xff
	.zero		1


	//   ....[73]....
        /*059c*/ 	.word	0x00004690
        /*05a0*/ 	.word	0x000000ff
        /*05a4*/ 	.word	0x00000098
        /*05a8*/ 	.short	0x010a
        /*05aa*/ 	.byte	0x15
	.zero		1


	//   ....[74]....
        /*05ac*/ 	.word	0x00004820
        /*05b0*/ 	.word	0x000000ff
        /*05b4*/ 	.word	0x00000070
        /*05b8*/ 	.short	0x010a
        /*05ba*/ 	.byte	0x15
	.zero		1


	//   ....[75]....
        /*05bc*/ 	.word	0x00004970
        /*05c0*/ 	.word	0x000000ff
        /*05c4*/ 	.word	0x00000050
        /*05c8*/ 	.short	0x010b
        /*05ca*/ 	.byte	0x15
	.zero		1


	//   ....[76]....
        /*05cc*/ 	.word	0x00004980
        /*05d0*/ 	.word	0x000000ff
        /*05d4*/ 	.word	0x00000000
        /*05d8*/ 	.short	0x0101
        /*05da*/ 	.byte	0x32
	.zero		1


	//   ....[77]....
        /*05dc*/ 	.word	0x00004990
        /*05e0*/ 	.word	0x000000ff
        /*05e4*/ 	.word	0x00000078
        /*05e8*/ 	.short	0x010a
        /*05ea*/ 	.byte	0x15
	.zero		1


	//   ....[78]....
        /*05ec*/ 	.word	0x00004ae0
        /*05f0*/ 	.word	0x000000ff
        /*05f4*/ 	.word	0x00000058
        /*05f8*/ 	.short	0x010b
        /*05fa*/ 	.byte	0x15
	.zero		1


	//   ....[79]....
        /*05fc*/ 	.word	0x00004af0
        /*0600*/ 	.word	0x000000ff
        /*0604*/ 	.word	0x00000000
        /*0608*/ 	.short	0x0101
        /*060a*/ 	.byte	0x31
	.zero		1


	//   ....[80]....
        /*060c*/ 	.word	0x00004b00
        /*0610*/ 	.word	0x000000ff
        /*0614*/ 	.word	0x00000080
        /*0618*/ 	.short	0x010a
        /*061a*/ 	.byte	0x15
	.zero		1


	//   ....[81]....
        /*061c*/ 	.word	0x00004c60
        /*0620*/ 	.word	0x000000ff
        /*0624*/ 	.word	0x00000060
        /*0628*/ 	.short	0x010b
        /*062a*/ 	.byte	0x15
	.zero		1


	//   ....[82]....
        /*062c*/ 	.word	0x00004c70
        /*0630*/ 	.word	0x000000ff
        /*0634*/ 	.word	0x00000000
        /*0638*/ 	.short	0x0101
        /*063a*/ 	.byte	0x30
	.zero		1


	//   ....[83]....
        /*063c*/ 	.word	0x00004c80
        /*0640*/ 	.word	0x000000ff
        /*0644*/ 	.word	0x00000088
        /*0648*/ 	.short	0x010a
        /*064a*/ 	.byte	0x15
	.zero		1


	//   ....[84]....
        /*064c*/ 	.word	0x00004e70
        /*0650*/ 	.word	0x000000ff
        /*0654*/ 	.word	0x00000068
        /*0658*/ 	.short	0x010b
        /*065a*/ 	.byte	0x15
	.zero		1


	//   ....[85]....
        /*065c*/ 	.word	0x00004e80
        /*0660*/ 	.word	0x000000ff
        /*0664*/ 	.word	0x00000000
        /*0668*/ 	.short	0x0101
        /*066a*/ 	.byte	0x2b
	.zero		1


	//   ....[86]....
        /*066c*/ 	.word	0x00004eb0
        /*0670*/ 	.word	0x000000ff
        /*0674*/ 	.word	0x00000070
        /*0678*/ 	.short	0x010a
        /*067a*/ 	.byte	0x15
	.zero		1


	//   ....[87]....
        /*067c*/ 	.word	0x00004ed0
        /*0680*/ 	.word	0x000000ff
        /*0684*/ 	.word	0x00000078
        /*0688*/ 	.short	0x010a
        /*068a*/ 	.byte	0x15
	.zero		1


	//   ....[88]....
        /*068c*/ 	.word	0x00004ef0
        /*0690*/ 	.word	0x000000ff
        /*0694*/ 	.word	0x00000080
        /*0698*/ 	.short	0x010a
        /*069a*/ 	.byte	0x15
	.zero		1


	//   ....[89]....
        /*069c*/ 	.word	0x00004f30
        /*06a0*/ 	.word	0x00000000
        /*06a4*/ 	.word	0x00000088
        /*06a8*/ 	.short	0x010a
        /*06aa*/ 	.byte	0xff
	.zero		1


	//   ....[90]....
        /*06ac*/ 	.word	0x00005280
        /*06b0*/ 	.word	0x00000003
        /*06b4*/ 	.word	0x000000a0
        /*06b8*/ 	.short	0x010a
        /*06ba*/ 	.byte	0xff
	.zero		1


	//   ....[91]....
        /*06bc*/ 	.word	0x00005400
        /*06c0*/ 	.word	0x00000000
        /*06c4*/ 	.word	0x00000000
        /*06c8*/ 	.short	0x0101
        /*06ca*/ 	.byte	0xff
	.zero		1


	//   ....[92]....
        /*06cc*/ 	.word	0x00005f50
        /*06d0*/ 	.word	0x00000002
        /*06d4*/ 	.word	0x00000050
        /*06d8*/ 	.short	0x010a
        /*06da*/ 	.byte	0xff
	.zero		1


	//   ....[93]....
        /*06dc*/ 	.word	0x00005fc0
        /*06e0*/ 	.word	0x00000047
        /*06e4*/ 	.word	0x000000c0
        /*06e8*/ 	.short	0x010a
        /*06ea*/ 	.byte	0xff
	.zero		1


	//   ....[94]....
        /*06ec*/ 	.word	0x000060b0
        /*06f0*/ 	.word	0x00000002
        /*06f4*/ 	.word	0x00000050
        /*06f8*/ 	.short	0x010a
        /*06fa*/ 	.byte	0xff
	.zero		1


	//   ....[95]....
        /*06fc*/ 	.word	0x000061c0
        /*0700*/ 	.word	0x00000000
        /*0704*/ 	.word	0x00000000
        /*0708*/ 	.short	0x0101
        /*070a*/ 	.byte	0xff
	.zero		1


	//   ....[96]....
        /*070c*/ 	.word	0x00006240
        /*0710*/ 	.word	0x00000047
        /*0714*/ 	.word	0x000000c0
        /*0718*/ 	.short	0x010a
        /*071a*/ 	.byte	0xff
	.zero		1


	//   ....[97]....
        /*071c*/ 	.word	0x00006d90
        /*0720*/ 	.word	0x00000070
        /*0724*/ 	.word	0x00000050
        /*0728*/ 	.short	0x010a
        /*072a*/ 	.byte	0xff
	.zero		1


	//   ....[98]....
        /*072c*/ 	.word	0x00006e60
        /*0730*/ 	.word	0x00000070
        /*0734*/ 	.word	0x00000050
        /*0738*/ 	.short	0x010a
        /*073a*/ 	.byte	0xff
	.zero		1


	//   ....[99]....
        /*073c*/ 	.word	0x00006f70
        /*0740*/ 	.word	0x00000000
        /*0744*/ 	.word	0x00000000
        /*0748*/ 	.short	0x0101
        /*074a*/ 	.byte	0xff
	.zero		1


	//   ....[100]....
        /*074c*/ 	.word	0x00007ae0
        /*0750*/ 	.word	0x00000070
        /*0754*/ 	.word	0x00000050
        /*0758*/ 	.short	0x010a
        /*075a*/ 	.byte	0xff
	.zero		1


	//   ....[101]....
        /*075c*/ 	.word	0x00007bb0
        /*0760*/ 	.word	0x00000070
        /*0764*/ 	.word	0x00000050
        /*0768*/ 	.short	0x010a
        /*076a*/ 	.byte	0xff
	.zero		1


	//   ....[102]....
        /*076c*/ 	.word	0x00007cc0
        /*0770*/ 	.word	0x00000000
        /*0774*/ 	.word	0x00000000
        /*0778*/ 	.short	0x0101
        /*077a*/ 	.byte	0xff
	.zero		1


	//   ....[103]....
        /*077c*/ 	.word	0x00008860
        /*0780*/ 	.word	0x00000066
        /*0784*/ 	.word	0x00000050
        /*0788*/ 	.short	0x010a
        /*078a*/ 	.byte	0xff
	.zero		1


	//   ....[104]....
        /*078c*/ 	.word	0x00008930
        /*0790*/ 	.word	0x00000066
        /*0794*/ 	.word	0x00000050
        /*0798*/ 	.short	0x010a
        /*079a*/ 	.byte	0xff
	.zero		1


	//   ....[105]....
        /*079c*/ 	.word	0x00008a40
        /*07a0*/ 	.word	0x00000000
        /*07a4*/ 	.word	0x00000000
        /*07a8*/ 	.short	0x0101
        /*07aa*/ 	.byte	0xff
	.zero		1


	//   ....[106]....
        /*07ac*/ 	.word	0x00008ed0
        /*07b0*/ 	.word	0x000000ff
        /*07b4*/ 	.word	0x00000000
        /*07b8*/ 	.short	0x0101
        /*07ba*/ 	.byte	0x04
	.zero		1


	//   ....[107]....
        /*07bc*/ 	.word	0x000096e0
        /*07c0*/ 	.word	0x00000000
        /*07c4*/ 	.word	0x00000110
        /*07c8*/ 	.short	0x010a
        /*07ca*/ 	.byte	0xff
	.zero		1


	//   ....[108]....
        /*07cc*/ 	.word	0x00009740
        /*07d0*/ 	.word	0x00000000
        /*07d4*/ 	.word	0x00000028
        /*07d8*/ 	.short	0x010a
        /*07da*/ 	.byte	0xff
	.zero		1


	//   ....[109]....
        /*07dc*/ 	.word	0x000097a0
        /*07e0*/ 	.word	0x00000000
        /*07e4*/ 	.word	0x00000028
        /*07e8*/ 	.short	0x010a
        /*07ea*/ 	.byte	0xff
	.zero		1


	//   ....[110]....
        /*07ec*/ 	.word	0x000097f0
        /*07f0*/ 	.word	0x00000003
        /*07f4*/ 	.word	0x000000a0
        /*07f8*/ 	.short	0x010a
        /*07fa*/ 	.byte	0xff
	.zero		1


	//   ....[111]....
        /*07fc*/ 	.word	0x00009850
        /*0800*/ 	.word	0x00000000
        /*0804*/ 	.word	0x00000000
        /*0808*/ 	.short	0x010a
        /*080a*/ 	.byte	0xff
	.zero		1


	//   ....[112]....
        /*080c*/ 	.word	0x000098b0
        /*0810*/ 	.word	0x00000000
        /*0814*/ 	.word	0x00000000
        /*0818*/ 	.short	0x010a
        /*081a*/ 	.byte	0xff
	.zero		1


	//   ....[113]....
        /*081c*/ 	.word	0x00009910
        /*0820*/ 	.word	0x00000000
        /*0824*/ 	.word	0x00000000
        /*0828*/ 	.short	0x010a
        /*082a*/ 	.byte	0xff
	.zero		1


	//   ....[114]....
        /*082c*/ 	.word	0x00009970
        /*0830*/ 	.word	0x00000000
        /*0834*/ 	.word	0x00000000
        /*0838*/ 	.short	0x010a
        /*083a*/ 	.byte	0xff
	.zero		1


	//   ....[115]....
        /*083c*/ 	.word	0x000099c0
        /*0840*/ 	.word	0x00000002
        /*0844*/ 	.word	0x00000100
        /*0848*/ 	.short	0x010a
        /*084a*/ 	.byte	0xff
	.zero		1


	//   ....[116]....
        /*084c*/ 	.word	0x00009a20
        /*0850*/ 	.word	0x00000002
        /*0854*/ 	.word	0x000000b0
        /*0858*/ 	.short	0x010a
        /*085a*/ 	.byte	0xff
	.zero		1


	//   ....[117]....
        /*085c*/ 	.word	0x00009a70
        /*0860*/ 	.word	0x00000002
        /*0864*/ 	.word	0x000000a0
        /*0868*/ 	.short	0x010a
        /*086a*/ 	.byte	0xff
	.zero		1


	//   ....[118]....
        /*086c*/ 	.word	0x00009ad0
        /*0870*/ 	.word	0x00000000
        /*0874*/ 	.word	0x000000b0
        /*0878*/ 	.short	0x010a
        /*087a*/ 	.byte	0xff
	.zero		1


	//   ....[119]....
        /*087c*/ 	.word	0x00009b20
        /*0880*/ 	.word	0x00000000
        /*0884*/ 	.word	0x000000a0
        /*0888*/ 	.short	0x010a
        /*088a*/ 	.byte	0xff
	.zero		1


	//   ....[120]....
        /*088c*/ 	.word	0x00009b80
        /*0890*/ 	.word	0x00000003
        /*0894*/ 	.word	0x000000e0
        /*0898*/ 	.short	0x010a
        /*089a*/ 	.byte	0xff
	.zero		1


	//   ....[121]....
        /*089c*/ 	.word	0x00009be0
        /*08a0*/ 	.word	0x00000000
        /*08a4*/ 	.word	0x00000000
        /*08a8*/ 	.short	0x010a
        /*08aa*/ 	.byte	0xff
	.zero		1


	//   ....[122]....
        /*08ac*/ 	.word	0x00009c40
        /*08b0*/ 	.word	0x00000000
        /*08b4*/ 	.word	0x00000000
        /*08b8*/ 	.short	0x010a
        /*08ba*/ 	.byte	0xff
	.zero		1


	//   ....[123]....
        /*08bc*/ 	.word	0x00009ca0
        /*08c0*/ 	.word	0x00000000
        /*08c4*/ 	.word	0x00000000
        /*08c8*/ 	.short	0x010a
        /*08ca*/ 	.byte	0xff
	.zero		1


	//   ....[124]....
        /*08cc*/ 	.word	0x00009d00
        /*08d0*/ 	.word	0x00000000
        /*08d4*/ 	.word	0x00000000
        /*08d8*/ 	.short	0x010a
        /*08da*/ 	.byte	0xff
	.zero		1


	//   ....[125]....
        /*08dc*/ 	.word	0x00009d60
        /*08e0*/ 	.word	0x00000000
        /*08e4*/ 	.word	0x00000000
        /*08e8*/ 	.short	0x010a
        /*08ea*/ 	.byte	0xff
	.zero		1


	//   ....[126]....
        /*08ec*/ 	.word	0x00009db0
        /*08f0*/ 	.word	0x00000008
        /*08f4*/ 	.word	0x000000a0
        /*08f8*/ 	.short	0x010a
        /*08fa*/ 	.byte	0xff
	.zero		1


	//   ....[127]....
        /*08fc*/ 	.word	0x00009e10
        /*0900*/ 	.word	0x00000000
        /*0904*/ 	.word	0x00000098
        /*0908*/ 	.short	0x010a
        /*090a*/ 	.byte	0xff
	.zero		1


	//   ....[128]....
        /*090c*/ 	.word	0x00009e70
        /*0910*/ 	.word	0x00000005
        /*0914*/ 	.word	0x00000070
        /*0918*/ 	.short	0x010a
        /*091a*/ 	.byte	0xff
	.zero		1


	//   ....[129]....
        /*091c*/ 	.word	0x00009ed0
        /*0920*/ 	.word	0x00000005
        /*0924*/ 	.word	0x00000078
        /*0928*/ 	.short	0x010a
        /*092a*/ 	.byte	0xff
	.zero		1


	//   ....[130]....
        /*092c*/ 	.word	0x00009f30
        /*0930*/ 	.word	0x00000005
        /*0934*/ 	.word	0x00000080
        /*0938*/ 	.short	0x010a
        /*093a*/ 	.byte	0xff
	.zero		1


	//   ....[131]....
        /*093c*/ 	.word	0x00009f90
        /*0940*/ 	.word	0x00000005
        /*0944*/ 	.word	0x00000088
        /*0948*/ 	.short	0x010a
        /*094a*/ 	.byte	0xff
	.zero		1


	//   ....[132]....
        /*094c*/ 	.word	0x00009ff0
        /*0950*/ 	.word	0x00000000
        /*0954*/ 	.word	0x00000070
        /*0958*/ 	.short	0x010a
        /*095a*/ 	.byte	0xff
	.zero		1


	//   ....[133]....
        /*095c*/ 	.word	0x0000a050
        /*0960*/ 	.word	0x00000000
        /*0964*/ 	.word	0x00000078
        /*0968*/ 	.short	0x010a
        /*096a*/ 	.byte	0xff
	.zero		1


	//   ....[134]....
        /*096c*/ 	.word	0x0000a0b0
        /*0970*/ 	.word	0x00000000
        /*0974*/ 	.word	0x00000080
        /*0978*/ 	.short	0x010a
        /*097a*/ 	.byte	0xff
	.zero		1


	//   ....[135]....
        /*097c*/ 	.word	0x0000a100
        /*0980*/ 	.word	0x00000003
        /*0984*/ 	.word	0x000000a0
        /*0988*/ 	.short	0x010a
        /*098a*/ 	.byte	0xff
	.zero		1


	//   ....[136]....
        /*098c*/ 	.word	0x0000a150
        /*0990*/ 	.word	0x00000002
        /*0994*/ 	.word	0x00000050
        /*0998*/ 	.short	0x010a
        /*099a*/ 	.byte	0xff
	.zero		1


	//   ....[137]....
        /*099c*/ 	.word	0x0000a1a0
        /*09a0*/ 	.word	0x00000047
        /*09a4*/ 	.word	0x000000c0
        /*09a8*/ 	.short	0x010a
        /*09aa*/ 	.byte	0xff
	.zero		1


	//   ....[138]....
        /*09ac*/ 	.word	0x0000a1f0
        /*09b0*/ 	.word	0x00000070
        /*09b4*/ 	.word	0x00000050
        /*09b8*/ 	.short	0x010a
        /*09ba*/ 	.byte	0xff
	.zero		1


	//   ....[139]....
        /*09bc*/ 	.word	0x0000a240
        /*09c0*/ 	.word	0x00000070
        /*09c4*/ 	.word	0x00000050
        /*09c8*/ 	.short	0x010a
        /*09ca*/ 	.byte	0xff
	.zero		1


	//   ....[140]....
        /*09cc*/ 	.word	0x0000a290
        /*09d0*/ 	.word	0x00000066
        /*09d4*/ 	.word	0x00000050
        /*09d8*/ 	.short	0x010a
        /*09da*/ 	.byte	0xff
	.zero		1


	//----- nvinfo : EIATTR_NUM_MBARRIERS
	.align		4
.L_48:
        /*09dc*/ 	.byte	0x03, 0x38
        /*09de*/ 	.short	0x0024


	//----- nvinfo : EIATTR_EXIT_INSTR_OFFSETS
	.align		4
        /*09e0*/ 	.byte	0x04, 0x1c
        /*09e2*/ 	.short	(.L_50 - .L_49)


	//   ....[0]....
.L_49:
        /*09e4*/ 	.word	0x000029a0


	//   ....[1]....
        /*09e8*/ 	.word	0x00002eb0


	//   ....[2]....
        /*09ec*/ 	.word	0x00002f10


	//   ....[3]....
        /*09f0*/ 	.word	0x00003d40


	//   ....[4]....
        /*09f4*/ 	.word	0x00004f60


	//   ....[5]....
        /*09f8*/ 	.word	0x00004fa0


	//   ....[6]....
        /*09fc*/ 	.word	0x000096d0


	//----- nvinfo : EIATTR_MAX_THREADS
	.align		4
.L_50:
        /*0a00*/ 	.byte	0x04, 0x05
        /*0a02*/ 	.short	(.L_52 - .L_51)
.L_51:
        /*0a04*/ 	.word	0x00000100
        /*0a08*/ 	.word	0x00000001
        /*0a0c*/ 	.word	0x00000001


	//----- nvinfo : EIATTR_CRS_STACK_SIZE
	.align		4
.L_52:
        /*0a10*/ 	.byte	0x04, 0x1e
        /*0a12*/ 	.short	(.L_54 - .L_53)
.L_53:
        /*0a14*/ 	.word	0x00000000


	//----- nvinfo : EIATTR_CBANK_PARAM_SIZE
	.align		4
.L_54:
        /*0a18*/ 	.byte	0x03, 0x19
        /*0a1a*/ 	.short	0x0800


	//----- nvinfo : EIATTR_PARAM_CBANK
	.align		4
        /*0a1c*/ 	.byte	0x04, 0x0a
        /*0a1e*/ 	.short	(.L_56 - .L_55)
	.align		4
.L_55:
        /*0a20*/ 	.word	index@(.nv.constant0._ZN7cutlass13device_kernelINS_4gemm6kernel13GemmUniversalIN4cute5tupleIJiiiiEEENS1_10collective13CollectiveMmaINS1_35MainloopSm100TmaUmmaWarpSpecializedILi5ELi2ELi4ENS5_IJNS4_1CILi2EEENSA_ILi1EEESC_EEEEENS5_IJNSA_ILi64EEENSA_ILi256EEENSA_ILi32EEEEEENS_12float_e4m3_tENS5_IJlSC_lEEESJ_SK_NS4_8TiledMMAINS4_8MMA_AtomIJNS4_10MMA_TraitsINS4_19SM100_MMA_F8F6F4_SSEJSJ_SJ_fSF_SG_NS4_17integral_constantINS4_4UMMA5MajorELSR_0EEESS_NSP_INSQ_7ScaleInELST_0EEESU_EEEEEENS4_6LayoutINS5_IJSC_SC_SC_EEENS5_IJNSA_ILi0EEESZ_SZ_EEEEENS5_IJNS4_10UnderscoreES12_S12_EEEEENS4_13SM90_TMA_LOADENS4_14ComposedLayoutINS4_7SwizzleILi1ELi4ELi3EEENS4_18smem_ptr_flag_bitsILi8EEENSX_INS5_IJNSA_ILi8EEESH_EEENS5_IJSH_SC_EEEEEEEvNS4_8identityENS4_23SM90_TMA_LOAD_MULTICASTES1F_vS1G_EENS_8epilogue10collective18CollectiveEpilogueINS1J_23Sm100TmaWarpSpecializedILi4ELi2ELi32ELb0ELb0EEEJSI_NS5_IJNSX_ISF_SC_EES1O_EEESJ_SK_SJ_SK_NS1J_6fusion15FusionCallbacksIS1N_NS1Q_17LinearCombinationISJ_fSJ_fLNS_15FloatRoundStyleE2EEESI_S1P_JEEENS4_5SM1004TMEM4LOAD26SM100_TMEM_LOAD_16dp32b32xES15_NS16_INS17_ILi2ELi4ELi3EEES1A_NSX_INS5_IJS1B_SF_EEENS5_IJSF_SC_EEEEEEENS4_39AutoVectorizingCopyWithAssumedAlignmentILi128EEENS4_14SM90_TMA_STOREES24_S26_S26_EEEvvEEEEvNT_6ParamsE)
        /*0a24*/ 	.short	0x0380
        /*0a26*/ 	.short	0x0800


	//----- nvinfo : EIATTR_SW_WAR
	.align		4
.L_56:
        /*0a28*/ 	.byte	0x04, 0x36
        /*0a2a*/ 	.short	(.L_58 - .L_57)
.L_57:
        /*0a2c*/ 	.word	0x00000008
.L_58:


//--------------------- .nv.callgraph             --------------------------
	.section	.nv.callgraph,"",@"SHT_CUDA_CALLGRAPH"
	.align	4
	.sectionentsize	8
	.align		4
        /*0000*/ 	.word	0x00000000
	.align		4
        /*0004*/ 	.word	0xffffffff
	.align		4
        /*0008*/ 	.word	index@(_ZN7cutlass13device_kernelINS_4gemm6kernel13GemmUniversalIN4cute5tupleIJiiiiEEENS1_10collective13CollectiveMmaINS1_35MainloopSm100TmaUmmaWarpSpecializedILi5ELi2ELi4ENS5_IJNS4_1CILi2EEENSA_ILi1EEESC_EEEEENS5_IJNSA_ILi64EEENSA_ILi256EEENSA_ILi32EEEEEENS_12float_e4m3_tENS5_IJlSC_lEEESJ_SK_NS4_8TiledMMAINS4_8MMA_AtomIJNS4_10MMA_TraitsINS4_19SM100_MMA_F8F6F4_SSEJSJ_SJ_fSF_SG_NS4_17integral_constantINS4_4UMMA5MajorELSR_0EEESS_NSP_INSQ_7ScaleInELST_0EEESU_EEEEEENS4_6LayoutINS5_IJSC_SC_SC_EEENS5_IJNSA_ILi0EEESZ_SZ_EEEEENS5_IJNS4_10UnderscoreES12_S12_EEEEENS4_13SM90_TMA_LOADENS4_14ComposedLayoutINS4_7SwizzleILi1ELi4ELi3EEENS4_18smem_ptr_flag_bitsILi8EEENSX_INS5_IJNSA_ILi8EEESH_EEENS5_IJSH_SC_EEEEEEEvNS4_8identityENS4_23SM90_TMA_LOAD_MULTICASTES1F_vS1G_EENS_8epilogue10collective18CollectiveEpilogueINS1J_23Sm100TmaWarpSpecializedILi4ELi2ELi32ELb0ELb0EEEJSI_NS5_IJNSX_ISF_SC_EES1O_EEESJ_SK_SJ_SK_NS1J_6fusion15FusionCallbacksIS1N_NS1Q_17LinearCombinationISJ_fSJ_fLNS_15FloatRoundStyleE2EEESI_S1P_JEEENS4_5SM1004TMEM4LOAD26SM100_TMEM_LOAD_16dp32b32xES15_NS16_INS17_ILi2ELi4ELi3EEES1A_NSX_INS5_IJS1B_SF_EEENS5_IJSF_SC_EEEEEEENS4_39AutoVectorizingCopyWithAssumedAlignmentILi128EEENS4_14SM90_TMA_STOREES24_S26_S26_EEEvvEEEEvNT_6ParamsE)
	.align		4
        /*000c*/ 	.word	index@(__assertfail)
	.align		4
        /*0010*/ 	.word	0x00000000
	.align		4
        /*0014*/ 	.word	0xfffffffe
	.align		4
        /*0018*/ 	.word	0x00000000
	.align		4
        /*001c*/ 	.word	0xfffffffd
	.align		4
        /*0020*/ 	.word	0x00000000
	.align		4
        /*0024*/ 	.word	0xfffffffc


//--------------------- .nv.constant4             --------------------------
	.section	.nv.constant4,"a",@progbits
	.align	8
	.align		8
.nv.constant4:
        /*0000*/ 	.dword	__assertfail
	.align		8
        /*0008*/ 	.dword	__unnamed_1
	.align		8
        /*0010*/ 	.dword	__unnamed_2
	.align		8
        /*0018*/ 	.dword	__unnamed_3
	.align		8
        /*0020*/ 	.dword	_ZN39_INTERNAL_1e6a6b98_4_k_cu_ff319a43_84664cuda3std3__45__cpo5beginE
	.align		8
        /*0028*/ 	.dword	_ZN39_INTERNAL_1e6a6b98_4_k_cu_ff319a43_84664cuda3std3__45__cpo3endE
	.align		8
        /*0030*/ 	.dword	_ZN39_INTERNAL_1e6a6b98_4_k_cu_ff319a43_84664cuda3std3__45__cpo6cbeginE
	.align		8
        /*0038*/ 	.dword	_ZN39_INTERNAL_1e6a6b98_4_k_cu_ff319a43_84664cuda3std3__45__cpo4cendE
	.align		8
        /*0040*/ 	.dword	_ZN39_INTERNAL_1e6a6b98_4_k_cu_ff319a43_84664cuda3std3__441_GLOBAL__N__1e6a6b98_4_k_cu_ff319a43_84666ignoreE
	.align		8
        /*0048*/ 	.dword	_ZN39_INTERNAL_1e6a6b98_4_k_cu_ff319a43_84664cuda3std3__419piecewise_constructE
	.align		8
        /*0050*/ 	.dword	_ZN39_INTERNAL_1e6a6b98_4_k_cu_ff319a43_84664cuda3std3__48in_placeE
	.align		8
        /*0058*/ 	.dword	_ZN39_INTERNAL_1e6a6b98_4_k_cu_ff319a43_84664cuda3std6ranges3__45__cpo4swapE
	.align		8
        /*0060*/ 	.dword	_ZN39_INTERNAL_1e6a6b98_4_k_cu_ff319a43_84664cuda3std6ranges3__45__cpo9iter_moveE
	.align		8
        /*0068*/ 	.dword	_ZN39_INTERNAL_1e6a6b98_4_k_cu_ff319a43_84664cute7productE
	.align		8
        /*0070*/ 	.dword	_ZN39_INTERNAL_1e6a6b98_4_k_cu_ff319a43_84664cute1_E
	.align		8
        /*0078*/ 	.dword	$str$25
	.align		8
        /*0080*/ 	.dword	$str$26
	.align		8
        /*0088*/ 	.dword	$str$27
	.align		8
        /*0090*/ 	.dword	$str$28


//--------------------- .text._ZN7cutlass13device_kernelINS_4gemm6kernel13GemmUniversalIN4cute5tupleIJiiiiEEENS1_10collective13CollectiveMmaINS1_35MainloopSm100TmaUmmaWarpSpecializedILi5ELi2ELi4ENS5_IJNS4_1CILi2EEENSA_ILi1EEESC_EEEEENS5_IJNSA_ILi64EEENSA_ILi256EEENSA_ILi32EEEEEENS_12float_e4m3_tENS5_IJlSC_lEEESJ_SK_NS4_8TiledMMAINS4_8MMA_AtomIJNS4_10MMA_TraitsINS4_19SM100_MMA_F8F6F4_SSEJSJ_SJ_fSF_SG_NS4_17integral_constantINS4_4UMMA5MajorELSR_0EEESS_NSP_INSQ_7ScaleInELST_0EEESU_EEEEEENS4_6LayoutINS5_IJSC_SC_SC_EEENS5_IJNSA_ILi0EEESZ_SZ_EEEEENS5_IJNS4_10UnderscoreES12_S12_EEEEENS4_13SM90_TMA_LOADENS4_14ComposedLayoutINS4_7SwizzleILi1ELi4ELi3EEENS4_18smem_ptr_flag_bitsILi8EEENSX_INS5_IJNSA_ILi8EEESH_EEENS5_IJSH_SC_EEEEEEEvNS4_8identityENS4_23SM90_TMA_LOAD_MULTICASTES1F_vS1G_EENS_8epilogue10collective18CollectiveEpilogueINS1J_23Sm100TmaWarpSpecializedILi4ELi2ELi32ELb0ELb0EEEJSI_NS5_IJNSX_ISF_SC_EES1O_EEESJ_SK_SJ_SK_NS1J_6fusion15FusionCallbacksIS1N_NS1Q_17LinearCombinationISJ_fSJ_fLNS_15FloatRoundStyleE2EEESI_S1P_JEEENS4_5SM1004TMEM4LOAD26SM100_TMEM_LOAD_16dp32b32xES15_NS16_INS17_ILi2ELi4ELi3EEES1A_NSX_INS5_IJS1B_SF_EEENS5_IJSF_SC_EEEEEEENS4_39AutoVectorizingCopyWithAssumedAlignmentILi128EEENS4_14SM90_TMA_STOREES24_S26_S26_EEEvvEEEEvNT_6ParamsE --------------------------
	.section	.text._ZN7cutlass13device_kernelINS_4gemm6kernel13GemmUniversalIN4cute5tupleIJiiiiEEENS1_10collective13CollectiveMmaINS1_35MainloopSm100TmaUmmaWarpSpecializedILi5ELi2ELi4ENS5_IJNS4_1CILi2EEENSA_ILi1EEESC_EEEEENS5_IJNSA_ILi64EEENSA_ILi256EEENSA_ILi32EEEEEENS_12float_e4m3_tENS5_IJlSC_lEEESJ_SK_NS4_8TiledMMAINS4_8MMA_AtomIJNS4_10MMA_TraitsINS4_19SM100_MMA_F8F6F4_SSEJSJ_SJ_fSF_SG_NS4_17integral_constantINS4_4UMMA5MajorELSR_0EEESS_NSP_INSQ_7ScaleInELST_0EEESU_EEEEEENS4_6LayoutINS5_IJSC_SC_SC_EEENS5_IJNSA_ILi0EEESZ_SZ_EEEEENS5_IJNS4_10UnderscoreES12_S12_EEEEENS4_13SM90_TMA_LOADENS4_14ComposedLayoutINS4_7SwizzleILi1ELi4ELi3EEENS4_18smem_ptr_flag_bitsILi8EEENSX_INS5_IJNSA_ILi8EEESH_EEENS5_IJSH_SC_EEEEEEEvNS4_8identityENS4_23SM90_TMA_LOAD_MULTICASTES1F_vS1G_EENS_8epilogue10collective18CollectiveEpilogueINS1J_23Sm100TmaWarpSpecializedILi4ELi2ELi32ELb0ELb0EEEJSI_NS5_IJNSX_ISF_SC_EES1O_EEESJ_SK_SJ_SK_NS1J_6fusion15FusionCallbacksIS1N_NS1Q_17LinearCombinationISJ_fSJ_fLNS_15FloatRoundStyleE2EEESI_S1P_JEEENS4_5SM1004TMEM4LOAD26SM100_TMEM_LOAD_16dp32b32xES15_NS16_INS17_ILi2ELi4ELi3EEES1A_NSX_INS5_IJS1B_SF_EEENS5_IJSF_SC_EEEEEEENS4_39AutoVectorizingCopyWithAssumedAlignmentILi128EEENS4_14SM90_TMA_STOREES24_S26_S26_EEEvvEEEEvNT_6ParamsE,"ax",@progbits
	.align	128
.text._ZN7cutlass13device_kernelINS_4gemm6kernel13GemmUniversalIN4cute5tupleIJiiiiEEENS1_10collective13CollectiveMmaINS1_35MainloopSm100TmaUmmaWarpSpecializedILi5ELi2ELi4ENS5_IJNS4_1CILi2EEENSA_ILi1EEESC_EEEEENS5_IJNSA_ILi64EEENSA_ILi256EEENSA_ILi32EEEEEENS_12float_e4m3_tENS5_IJlSC_lEEESJ_SK_NS4_8TiledMMAINS4_8MMA_AtomIJNS4_10MMA_TraitsINS4_19SM100_MMA_F8F6F4_SSEJSJ_SJ_fSF_SG_NS4_17integral_constantINS4_4UMMA5MajorELSR_0EEESS_NSP_INSQ_7ScaleInELST_0EEESU_EEEEEENS4_6LayoutINS5_IJSC_SC_SC_EEENS5_IJNSA_ILi0EEESZ_SZ_EEEEENS5_IJNS4_10UnderscoreES12_S12_EEEEENS4_13SM90_TMA_LOADENS4_14ComposedLayoutINS4_7SwizzleILi1ELi4ELi3EEENS4_18smem_ptr_flag_bitsILi8EEENSX_INS5_IJNSA_ILi8EEESH_EEENS5_IJSH_SC_EEEEEEEvNS4_8identityENS4_23SM90_TMA_LOAD_MULTICASTES1F_vS1G_EENS_8epilogue10collective18CollectiveEpilogueINS1J_23Sm100TmaWarpSpecializedILi4ELi2ELi32ELb0ELb0EEEJSI_NS5_IJNSX_ISF_SC_EES1O_EEESJ_SK_SJ_SK_NS1J_6fusion15FusionCallbacksIS1N_NS1Q_17LinearCombinationISJ_fSJ_fLNS_15FloatRoundStyleE2EEESI_S1P_JEEENS4_5SM1004TMEM4LOAD26SM100_TMEM_LOAD_16dp32b32xES15_NS16_INS17_ILi2ELi4ELi3EEES1A_NSX_INS5_IJS1B_SF_EEENS5_IJSF_SC_EEEEEEENS4_39AutoVectorizingCopyWithAssumedAlignmentILi128EEENS4_14SM90_TMA_STOREES24_S26_S26_EEEvvEEEEvNT_6ParamsE:
        .type           _ZN7cutlass13device_kernelINS_4gemm6kernel13GemmUniversalIN4cute5tupleIJiiiiEEENS1_10collective13CollectiveMmaINS1_35MainloopSm100TmaUmmaWarpSpecializedILi5ELi2ELi4ENS5_IJNS4_1CILi2EEENSA_ILi1EEESC_EEEEENS5_IJNSA_ILi64EEENSA_ILi256EEENSA_ILi32EEEEEENS_12float_e4m3_tENS5_IJlSC_lEEESJ_SK_NS4_8TiledMMAINS4_8MMA_AtomIJNS4_10MMA_TraitsINS4_19SM100_MMA_F8F6F4_SSEJSJ_SJ_fSF_SG_NS4_17integral_constantINS4_4UMMA5MajorELSR_0EEESS_NSP_INSQ_7ScaleInELST_0EEESU_EEEEEENS4_6LayoutINS5_IJSC_SC_SC_EEENS5_IJNSA_ILi0EEESZ_SZ_EEEEENS5_IJNS4_10UnderscoreES12_S12_EEEEENS4_13SM90_TMA_LOADENS4_14ComposedLayoutINS4_7SwizzleILi1ELi4ELi3EEENS4_18smem_ptr_flag_bitsILi8EEENSX_INS5_IJNSA_ILi8EEESH_EEENS5_IJSH_SC_EEEEEEEvNS4_8identityENS4_23SM90_TMA_LOAD_MULTICASTES1F_vS1G_EENS_8epilogue10collective18CollectiveEpilogueINS1J_23Sm100TmaWarpSpecializedILi4ELi2ELi32ELb0ELb0EEEJSI_NS5_IJNSX_ISF_SC_EES1O_EEESJ_SK_SJ_SK_NS1J_6fusion15FusionCallbacksIS1N_NS1Q_17LinearCombinationISJ_fSJ_fLNS_15FloatRoundStyleE2EEESI_S1P_JEEENS4_5SM1004TMEM4LOAD26SM100_TMEM_LOAD_16dp32b32xES15_NS16_INS17_ILi2ELi4ELi3EEES1A_NSX_INS5_IJS1B_SF_EEENS5_IJSF_SC_EEEEEEENS4_39AutoVectorizingCopyWithAssumedAlignmentILi128EEENS4_14SM90_TMA_STOREES24_S26_S26_EEEvvEEEEvNT_6ParamsE,@function
        .size           _ZN7cutlass13device_kernelINS_4gemm6kernel13GemmUniversalIN4cute5tupleIJiiiiEEENS1_10collective13CollectiveMmaINS1_35MainloopSm100TmaUmmaWarpSpecializedILi5ELi2ELi4ENS5_IJNS4_1CILi2EEENSA_ILi1EEESC_EEEEENS5_IJNSA_ILi64EEENSA_ILi256EEENSA_ILi32EEEEEENS_12float_e4m3_tENS5_IJlSC_lEEESJ_SK_NS4_8TiledMMAINS4_8MMA_AtomIJNS4_10MMA_TraitsINS4_19SM100_MMA_F8F6F4_SSEJSJ_SJ_fSF_SG_NS4_17integral_constantINS4_4UMMA5MajorELSR_0EEESS_NSP_INSQ_7ScaleInELST_0EEESU_EEEEEENS4_6LayoutINS5_IJSC_SC_SC_EEENS5_IJNSA_ILi0EEESZ_SZ_EEEEENS5_IJNS4_10UnderscoreES12_S12_EEEEENS4_13SM90_TMA_LOADENS4_14ComposedLayoutINS4_7SwizzleILi1ELi4ELi3EEENS4_18smem_ptr_flag_bitsILi8EEENSX_INS5_IJNSA_ILi8EEESH_EEENS5_IJSH_SC_EEEEEEEvNS4_8identityENS4_23SM90_TMA_LOAD_MULTICASTES1F_vS1G_EENS_8epilogue10collective18CollectiveEpilogueINS1J_23Sm100TmaWarpSpecializedILi4ELi2ELi32ELb0ELb0EEEJSI_NS5_IJNSX_ISF_SC_EES1O_EEESJ_SK_SJ_SK_NS1J_6fusion15FusionCallbacksIS1N_NS1Q_17LinearCombinationISJ_fSJ_fLNS_15FloatRoundStyleE2EEESI_S1P_JEEENS4_5SM1004TMEM4LOAD26SM100_TMEM_LOAD_16dp32b32xES15_NS16_INS17_ILi2ELi4ELi3EEES1A_NSX_INS5_IJS1B_SF_EEENS5_IJSF_SC_EEEEEEENS4_39AutoVectorizingCopyWithAssumedAlignmentILi128EEENS4_14SM90_TMA_STOREES24_S26_S26_EEEvvEEEEvNT_6ParamsE,(.L_x_180 - _ZN7cutlass13device_kernelINS_4gemm6kernel13GemmUniversalIN4cute5tupleIJiiiiEEENS1_10collective13CollectiveMmaINS1_35MainloopSm100TmaUmmaWarpSpecializedILi5ELi2ELi4ENS5_IJNS4_1CILi2EEENSA_ILi1EEESC_EEEEENS5_IJNSA_ILi64EEENSA_ILi256EEENSA_ILi32EEEEEENS_12float_e4m3_tENS5_IJlSC_lEEESJ_SK_NS4_8TiledMMAINS4_8MMA_AtomIJNS4_10MMA_TraitsINS4_19SM100_MMA_F8F6F4_SSEJSJ_SJ_fSF_SG_NS4_17integral_constantINS4_4UMMA5MajorELSR_0EEESS_NSP_INSQ_7ScaleInELST_0EEESU_EEEEEENS4_6LayoutINS5_IJSC_SC_SC_EEENS5_IJNSA_ILi0EEESZ_SZ_EEEEENS5_IJNS4_10UnderscoreES12_S12_EEEEENS4_13SM90_TMA_LOADENS4_14ComposedLayoutINS4_7SwizzleILi1ELi4ELi3EEENS4_18smem_ptr_flag_bitsILi8EEENSX_INS5_IJNSA_ILi8EEESH_EEENS5_IJSH_SC_EEEEEEEvNS4_8identityENS4_23SM90_TMA_LOAD_MULTICASTES1F_vS1G_EENS_8epilogue10collective18CollectiveEpilogueINS1J_23Sm100TmaWarpSpecializedILi4ELi2ELi32ELb0ELb0EEEJSI_NS5_IJNSX_ISF_SC_EES1O_EEESJ_SK_SJ_SK_NS1J_6fusion15FusionCallbacksIS1N_NS1Q_17LinearCombinationISJ_fSJ_fLNS_15FloatRoundStyleE2EEESI_S1P_JEEENS4_5SM1004TMEM4LOAD26SM100_TMEM_LOAD_16dp32b32xES15_NS16_INS17_ILi2ELi4ELi3EEES1A_NSX_INS5_IJS1B_SF_EEENS5_IJSF_SC_EEEEEEENS4_39AutoVectorizingCopyWithAssumedAlignmentILi128EEENS4_14SM90_TMA_STOREES24_S26_S26_EEEvvEEEEvNT_6ParamsE)
        .other          _ZN7cutlass13device_kernelINS_4gemm6kernel13GemmUniversalIN4cute5tupleIJiiiiEEENS1_10collective13CollectiveMmaINS1_35MainloopSm100TmaUmmaWarpSpecializedILi5ELi2ELi4ENS5_IJNS4_1CILi2EEENSA_ILi1EEESC_EEEEENS5_IJNSA_ILi64EEENSA_ILi256EEENSA_ILi32EEEEEENS_12float_e4m3_tENS5_IJlSC_lEEESJ_SK_NS4_8TiledMMAINS4_8MMA_AtomIJNS4_10MMA_TraitsINS4_19SM100_MMA_F8F6F4_SSEJSJ_SJ_fSF_SG_NS4_17integral_constantINS4_4UMMA5MajorELSR_0EEESS_NSP_INSQ_7ScaleInELST_0EEESU_EEEEEENS4_6LayoutINS5_IJSC_SC_SC_EEENS5_IJNSA_ILi0EEESZ_SZ_EEEEENS5_IJNS4_10UnderscoreES12_S12_EEEEENS4_13SM90_TMA_LOADENS4_14ComposedLayoutINS4_7SwizzleILi1ELi4ELi3EEENS4_18smem_ptr_flag_bitsILi8EEENSX_INS5_IJNSA_ILi8EEESH_EEENS5_IJSH_SC_EEEEEEEvNS4_8identityENS4_23SM90_TMA_LOAD_MULTICASTES1F_vS1G_EENS_8epilogue10collective18CollectiveEpilogueINS1J_23Sm100TmaWarpSpecializedILi4ELi2ELi32ELb0ELb0EEEJSI_NS5_IJNSX_ISF_SC_EES1O_EEESJ_SK_SJ_SK_NS1J_6fusion15FusionCallbacksIS1N_NS1Q_17LinearCombinationISJ_fSJ_fLNS_15FloatRoundStyleE2EEESI_S1P_JEEENS4_5SM1004TMEM4LOAD26SM100_TMEM_LOAD_16dp32b32xES15_NS16_INS17_ILi2ELi4ELi3EEES1A_NSX_INS5_IJS1B_SF_EEENS5_IJSF_SC_EEEEEEENS4_39AutoVectorizingCopyWithAssumedAlignmentILi128EEENS4_14SM90_TMA_STOREES24_S26_S26_EEEvvEEEEvNT_6ParamsE,@"STO_CUDA_ENTRY STV_DEFAULT"
_ZN7cutlass13device_kernelINS_4gemm6kernel13GemmUniversalIN4cute5tupleIJiiiiEEENS1_10collective13CollectiveMmaINS1_35MainloopSm100TmaUmmaWarpSpecializedILi5ELi2ELi4ENS5_IJNS4_1CILi2EEENSA_ILi1EEESC_EEEEENS5_IJNSA_ILi64EEENSA_ILi256EEENSA_ILi32EEEEEENS_12float_e4m3_tENS5_IJlSC_lEEESJ_SK_NS4_8TiledMMAINS4_8MMA_AtomIJNS4_10MMA_TraitsINS4_19SM100_MMA_F8F6F4_SSEJSJ_SJ_fSF_SG_NS4_17integral_constantINS4_4UMMA5MajorELSR_0EEESS_NSP_INSQ_7ScaleInELST_0EEESU_EEEEEENS4_6LayoutINS5_IJSC_SC_SC_EEENS5_IJNSA_ILi0EEESZ_SZ_EEEEENS5_IJNS4_10UnderscoreES12_S12_EEEEENS4_13SM90_TMA_LOADENS4_14ComposedLayoutINS4_7SwizzleILi1ELi4ELi3EEENS4_18smem_ptr_flag_bitsILi8EEENSX_INS5_IJNSA_ILi8EEESH_EEENS5_IJSH_SC_EEEEEEEvNS4_8identityENS4_23SM90_TMA_LOAD_MULTICASTES1F_vS1G_EENS_8epilogue10collective18CollectiveEpilogueINS1J_23Sm100TmaWarpSpecializedILi4ELi2ELi32ELb0ELb0EEEJSI_NS5_IJNSX_ISF_SC_EES1O_EEESJ_SK_SJ_SK_NS1J_6fusion15FusionCallbacksIS1N_NS1Q_17LinearCombinationISJ_fSJ_fLNS_15FloatRoundStyleE2EEESI_S1P_JEEENS4_5SM1004TMEM4LOAD26SM100_TMEM_LOAD_16dp32b32xES15_NS16_INS17_ILi2ELi4ELi3EEES1A_NSX_INS5_IJS1B_SF_EEENS5_IJSF_SC_EEEEEEENS4_39AutoVectorizingCopyWithAssumedAlignmentILi128EEENS4_14SM90_TMA_STOREES24_S26_S26_EEEvvEEEEvNT_6ParamsE:
[----:B------:R-:W1:Y:S01]  /*0000*/  LDC R1, c[0x0][0x37c] ;  /* 0x0000df00ff017b82 */ /* 0x000e620000000800 */
[----:B------:R-:W2:Y:S01]  /*0010*/  S2R R95, SR_TID.X ;  /* 0x00000000005f7919 */ /* 0x000ea20000002100 */
[----:B------:R-:W3:Y:S01]  /*0020*/  LDCU.64 UR8, c[0x0][0x890] ;  /* 0x00011200ff0877ac */ /* 0x000ee20008000a00 */
[----:B------:R-:W-:Y:S02]  /*0030*/  PRMT R85, RZ, 0x7610, R85 ;  /* 0x00007610ff557816 */ /* 0x000fe40000000055 */
[----:B------:R-:W-:Y:S01]  /*0040*/  ELECT P3, URZ, PT ;  /* 0x0000000000ff782f */ /* 0x000fe20003860000 */
[----:B---3--:R-:W-:-:S04]  /*0050*/  UISETP.NE.U32.AND UP0, UPT, UR8, URZ, UPT ;  /* 0x000000ff0800728c */ /* 0x008fc8000bf05070 */
[----:B------:R-:W-:Y:S01]  /*0060*/  UISETP.NE.AND.EX UP0, UPT, UR9, URZ, UPT, UP0 ;  /* 0x000000ff0900728c */ /* 0x000fe2000bf05300 */
[----:B--2---:R-:W-:-:S05]  /*0070*/  SHF.R.U32.HI R86, RZ, 0x5, R95 ;  /* 0x00000005ff567819 */ /* 0x004fca000001165f */
[----:B------:R-:W2:Y:S02]  /*0080*/  SHFL.IDX PT, R0, R86, RZ, 0x1f ;  /* 0x00001fff56007589 */ /* 0x000ea400000e0000 */
[----:B--2---:R-:W-:Y:S01]  /*0090*/  R2UR UR18, R0 ;  /* 0x00000000001272ca */ /* 0x004fe200000e0000 */
[----:B-1----:R-:W-:-:S14]  /*00a0*/  BRA.U UP0, `(.L_x_0) ;  /* 0x0000000100307547 */ /* 0x002fdc000b800000 */
[----:B------:R-:W1:Y:S02]  /*00b0*/  LDCU.64 UR4, c[0x0][0x888] ;  /* 0x00011100ff0477ac */ /* 0x000e640008000a00 */
[----:B-1----:R-:W-:-:S04]  /*00c0*/  UISETP.NE.U32.AND UP0, UPT, UR4, URZ, UPT ;  /* 0x000000ff0400728c */ /* 0x002fc8000bf05070 */
[----:B------:R-:W-:-:S09]  /*00d0*/  UISETP.NE.AND.EX UP0, UPT, UR5, URZ, UPT, UP0 ;  /* 0x000000ff0500728c */ /* 0x000fd2000bf05300 */
[----:B------:R-:W-:Y:S05]  /*00e0*/  BRA.U !UP0, `(.L_x_1) ;  /* 0x0000000108147547 */ /* 0x000fea000b800000 */
[----:B------:R-:W1:Y:S01]  /*00f0*/  LDC.64 R2, c[0x0][0x888] ;  /* 0x00022200ff027b82 */ /* 0x000e620000000a00 */
[----:B------:R-:W1:Y:S02]  /*0100*/  LDCU.64 UR4, c[0x0][0x358] ;  /* 0x00006b00ff0477ac */ /* 0x000e640008000a00 */
[----:B-1----:R1:W5:Y:S01]  /*0110*/  LDG.E R41, desc[UR4][R2.64] ;  /* 0x0000000402297981 */ /* 0x002362000c1e1900 */
[----:B------:R-:W-:Y:S01]  /*0120*/  HFMA2 R85, -RZ, RZ, 0, 5.9604644775390625e-08 ;  /* 0x00000001ff557431 */ /* 0x000fe200000001ff */
[----:B------:R-:W-:Y:S05]  /*0130*/  BRA `(.L_x_0) ;  /* 0x00000000000c7947 */ /* 0x000fea0003800000 */
.L_x_1:
[----:B------:R-:W1:Y:S01]  /*0140*/  LDCU UR4, c[0x0][0x880] ;  /* 0x00011000ff0477ac */ /* 0x000e620008000800 */
[----:B------:R-:W-:Y:S01]  /*0150*/  HFMA2 R85, -RZ, RZ, 0, 5.9604644775390625e-08 ;  /* 0x00000001ff557431 */ /* 0x000fe200000001ff */
[----:B-1----:R-:W-:-:S07]  /*0160*/  MOV R41, UR4 ;  /* 0x0000000400297c02 */ /* 0x002fce0008000f00 */
.L_x_0:
[----:B------:R-:W2:Y:S02]  /*0170*/  LDCU.64 UR4, c[0x0][0x8b0] ;  /* 0x00011600ff0477ac */ /* 0x000ea40008000a00 */
[----:B--2---:R-:W-:-:S04]  /*0180*/  UISETP.NE.U32.AND UP0, UPT, UR4, URZ, UPT ;  /* 0x000000ff0400728c */ /* 0x004fc8000bf05070 */
[----:B------:R-:W-:-:S09]  /*0190*/  UISETP.NE.AND.EX UP0, UPT, UR5, URZ, UPT, UP0 ;  /* 0x000000ff0500728c */ /* 0x000fd2000bf05300 */
[----:B------:R-:W-:Y:S05]  /*01a0*/  BRA.U UP0, `(.L_x_2) ;  /* 0x0000000100287547 */ /* 0x000fea000b800000 */
[----:B------:R-:W2:Y:S02]  /*01b0*/  LDCU.64 UR4, c[0x0][0x8a8] ;  /* 0x00011500ff0477ac */ /* 0x000ea40008000a00 */
[----:B--2---:R-:W-:-:S04]  /*01c0*/  UISETP.NE.U32.AND UP0, UPT, UR4, URZ, UPT ;  /* 0x000000ff0400728c */ /* 0x004fc8000bf05070 */
[----:B------:R-:W-:-:S09]  /*01d0*/  UISETP.NE.AND.EX UP0, UPT, UR5, URZ, UPT, UP0 ;  /* 0x000000ff0500728c */ /* 0x000fd2000bf05300 */
[----:B------:R-:W-:Y:S05]  /*01e0*/  BRA.U !UP0, `(.L_x_3) ;  /* 0x0000000108107547 */ /* 0x000fea000b800000 */
[----:B------:R-:W2:Y:S01]  /*01f0*/  LDC.64 R38, c[0x0][0x8a8] ;  /* 0x00022a00ff267b82 */ /* 0x000ea20000000a00 */
[----:B------:R-:W2:Y:S02]  /*0200*/  LDCU.64 UR4, c[0x0][0x358] ;  /* 0x00006b00ff0477ac */ /* 0x000ea40008000a00 */
[----:B--2---:R2:W5:Y:S01]  /*0210*/  LDG.E R38, desc[UR4][R38.64] ;  /* 0x0000000426267981 */ /* 0x004562000c1e1900 */
[----:B------:R-:W-:Y:S05]  /*0220*/  BRA `(.L_x_2) ;  /* 0x0000000000087947 */ /* 0x000fea0003800000 */
.L_x_3:
[----:B------:R-:W2:Y:S02]  /*0230*/  LDCU UR4, c[0x0][0x8a0] ;  /* 0x00011400ff0477ac */ /* 0x000ea40008000800 */
[----:B--2---:R-:W-:Y:S02]  /*0240*/  MOV R38, UR4 ;  /* 0x0000000400267c02 */ /* 0x004fe40008000f00 */
.L_x_2:
[----:B------:R-:W-:Y:S01]  /*0250*/  IMAD.U32 R0, RZ, RZ, UR18 ;  /* 0x00000012ff007e24 */ /* 0x000fe2000f8e00ff */
[----:B------:R-:W-:Y:S04]  /*0260*/  BSSY.RECONVERGENT B0, `(.L_x_4) ;  /* 0x000000c000007945 */ /* 0x000fe80003800200 */
[C---:B------:R-:W-:Y:S02]  /*0270*/  ISETP.NE.OR P1, PT, R0.reuse, 0x1, !P3 ;  /* 0x000000010000780c */ /* 0x040fe40005f25670 */
[----:B------:R-:W-:-:S11]  /*0280*/  ISETP.NE.OR P0, PT, R0, 0x3, !P3 ;  /* 0x000000030000780c */ /* 0x000fd60005f05670 */
[----:B------:R-:W-:Y:S05]  /*0290*/  @P1 BRA `(.L_x_5) ;  /* 0x0000000000201947 */ /* 0x000fea0003800000 */
[----:B------:R-:W3:Y:S02]  /*02a0*/  LDCU.64 UR4, c[0x0][0x348] ;  /* 0x00006900ff0477ac */ /* 0x000ee40008000a00 */
[----:B---3--:R-:W-:Y:S02]  /*02b0*/  UIADD3 UR6, UP1, UPT, UR4, 0x80, URZ ;  /* 0x0000008004067890 */ /* 0x008fe4000ff3e0ff */
[----:B------:R-:W-:Y:S02]  /*02c0*/  UIADD3 UR4, UP0, UPT, UR4, 0x180, URZ ;  /* 0x0000018004047890 */ /* 0x000fe4000ff1e0ff */
[----:B------:R-:W-:Y:S02]  /*02d0*/  UIADD3.X UR7, UPT, UPT, URZ, UR5, URZ, UP1, !UPT ;  /* 0x00000005ff077290 */ /* 0x000fe40008ffe4ff */
[----:B------:R-:W-:-:S07]  /*02e0*/  UIADD3.X UR5, UPT, UPT, URZ, UR5, URZ, UP0, !UPT ;  /* 0x00000005ff057290 */ /* 0x000fce00087fe4ff */
[----:B------:R3:W-:Y:S02]  /*02f0*/  UTMACCTL.PF [UR6] ;  /* 0x00000000060079b9 */ /* 0x0007e40008040000 */
[----:B------:R3:W-:Y:S02]  /*0300*/  UTMACCTL.PF [UR4] ;  /* 0x00000000040079b9 */ /* 0x0007e40008040000 */
[----:B---3--:R-:W-:Y:S01]  /*0310*/  NOP ;  /* 0x0000000000007918 */ /* 0x008fe20000000000 */
.L_x_5:
[----:B------:R-:W-:Y:S05]  /*0320*/  BSYNC.RECONVERGENT B0 ;  /* 0x0000000000007941 */ /* 0x000fea0003800200 */
.L_x_4:
[----:B------:R-:W-:Y:S04]  /*0330*/  BSSY.RECONVERGENT B0, `(.L_x_6) ;  /* 0x000000a000007945 */ /* 0x000fe80003800200 */
        /* <DEDUP_REMOVED lines=9> */
.L_x_7:
[----:B------:R-:W-:Y:S05]  /*03d0*/  BSYNC.RECONVERGENT B0 ;  /* 0x0000000000007941 */ /* 0x000fea0003800200 */
.L_x_6:
[----:B------:R-:W3:Y:S01]  /*03e0*/  LDCU.64 UR4, c[0x0][0x888] ;  /* 0x00011100ff0477ac */ /* 0x000ee20008000a00 */
[----:B------:R-:W-:Y:S02]  /*03f0*/  UISETP.EQ.U32.AND UP2, UPT, UR8, URZ, UPT ;  /* 0x000000ff0800728c */ /* 0x000fe4000bf42070 */
[----:B------:R-:W-:Y:S02]  /*0400*/  UPLOP3.LUT UP3, UPT, UPT, UPT, UPT, 0x80, 0x8 ;  /* 0x000000000008789c */ /* 0x000fe40003f6f070 */
[----:B---3--:R-:W-:-:S04]  /*0410*/  UISETP.NE.U32.AND UP0, UPT, UR4, URZ, UPT ;  /* 0x000000ff0400728c */ /* 0x008fc8000bf05070 */
[----:B------:R-:W-:-:S04]  /*0420*/  UISETP.NE.AND.EX UP1, UPT, UR5, URZ, UPT, UP0 ;  /* 0x000000ff0500728c */ /* 0x000fc8000bf25300 */
[----:B------:R-:W-:-:S04]  /*0430*/  UISETP.EQ.OR.EX UP4, UPT, UR9, URZ, !UP1, UP2 ;  /* 0x000000ff0900728c */ /* 0x000fc8000cf82720 */
[----:B------:R-:W-:-:S06]  /*0440*/  UP2UR UR4, UPR, URZ, 0x10 ;  /* 0x00000010ff047883 */ /* 0x000fcc0008000000 */
[----:B------:R-:W-:Y:S01]  /*0450*/  MOV R88, UR4 ;  /* 0x0000000400587c02 */ /* 0x000fe20008000f00 */
[----:B------:R-:W-:Y:S06]  /*0460*/  BRA.U !UP4, `(.L_x_8) ;  /* 0x000000010c207547 */ /* 0x000fec000b800000 */
[----:B------:R-:W-:Y:S01]  /*0470*/  UISETP.NE.U32.AND UP2, UPT, UR8, URZ, UPT ;  /* 0x000000ff0800728c */ /* 0x000fe2000bf45070 */
[----:B-----5:R-:W-:Y:S01]  /*0480*/  FSETP.NEU.AND P0, PT, R41, RZ, PT ;  /* 0x000000ff2900720b */ /* 0x020fe20003f0d000 */
[----:B------:R-:W-:Y:S02]  /*0490*/  USEL UR4, URZ, 0xffffffff, UP1 ;  /* 0xffffffffff047887 */ /* 0x000fe40008800000 */
[----:B------:R-:W-:-:S10]  /*04a0*/  UISETP.NE.AND.EX UP2, UPT, UR9, URZ, UPT, UP2 ;  /* 0x000000ff0900728c */ /* 0x000fd4000bf45320 */
[----:B------:R-:W-:Y:S01]  /*04b0*/  VOTEU.ANY UP0, P0 ;  /* 0x0000000000ff7886 */ /* 0x000fe20000000100 */
[----:B------:R-:W-:-:S04]  /*04c0*/  @!UP2 USEL UR4, URZ, 0xffffffff, UP0 ;  /* 0xffffffffff04a887 */ /* 0x000fc80008000000 */
[----:B------:R-:W-:-:S04]  /*04d0*/  ULOP3.LUT UR4, UR4, 0x1, URZ, 0xc0, !UPT ;  /* 0x0000000104047892 */ /* 0x000fc8000f8ec0ff */
[----:B------:R-:W-:-:S11]  /*04e0*/  UISETP.NE.U32.AND UP3, UPT, UR4, 0x1, UPT ;  /* 0x000000010400788c */ /* 0x000fd6000bf65070 */
.L_x_8:
[----:B-1----:R-:W1:Y:S01]  /*04f0*/  SHFL.IDX PT, R2, R86, RZ, 0x1f ;  /* 0x00001fff56027589 */ /* 0x002e6200000e0000 */
[----:B------:R-:W-:Y:S01]  /*0500*/  UISETP.NE.AND UP6, UPT, UR18, 0x2, UPT ;  /* 0x000000021200788c */ /* 0x000fe2000bfc5270 */
[----:B-1----:R-:W-:-:S13]  /*0510*/  ISETP.NE.AND P0, PT, R2, RZ, PT ;  /* 0x000000ff0200720c */ /* 0x002fda0003f05270 */
[----:B------:R-:W-:Y:S05]  /*0520*/  @P0 BRA `(.L_x_9) ;  /* 0x0000000000600947 */ /* 0x000fea0003800000 */
[----:B------:R-:W1:Y:S01]  /*0530*/  S2UR UR4, SR_CgaCtaId ;  /* 0x00000000000479c3 */ /* 0x000e620000008800 */
[----:B------:R-:W-:Y:S01]  /*0540*/  UMOV UR5, 0x400 ;  /* 0x0000040000057882 */ /* 0x000fe20000000000 */
[----:B------:R-:W-:Y:S01]  /*0550*/  UMOV UR8, 0x1 ;  /* 0x0000000100087882 */ /* 0x000fe20000000000 */
[----:B------:R-:W-:Y:S01]  /*0560*/  UMOV UR6, 0x2 ;  /* 0x0000000200067882 */ /* 0x000fe20000000000 */
[----:B------:R-:W-:-:S04]  /*0570*/  UIADD3 UR8, UPT, UPT, -UR8, 0x100000, URZ ;  /* 0x0010000008087890 */ /* 0x000fc8000fffe1ff */
[----:B------:R-:W-:Y:S02]  /*0580*/  USHF.L.U32 UR9, UR8, 0xb, URZ ;  /* 0x0000000b08097899 */ /* 0x000fe400080006ff */
[----:B------:R-:W-:Y:S02]  /*0590*/  USHF.L.U32 UR8, UR8, 0x1, URZ ;  /* 0x0000000108087899 */ /* 0x000fe400080006ff */
[----:B------:R-:W-:-:S04]  /*05a0*/  UIADD3 UR6, UPT, UPT, -UR6, 0x100000, URZ ;  /* 0x0010000006067890 */ /* 0x000fc8000fffe1ff */
[----:B------:R-:W-:Y:S02]  /*05b0*/  USHF.L.U32 UR7, UR6, 0xb, URZ ;  /* 0x0000000b06077899 */ /* 0x000fe400080006ff */
[----:B------:R-:W-:Y:S01]  /*05c0*/  USHF.L.U32 UR6, UR6, 0x1, URZ ;  /* 0x0000000106067899 */ /* 0x000fe200080006ff */
[----:B------:R-:W-:Y:S01]  /*05d0*/  ELECT P0, URZ, PT ;  /* 0x0000000000ff782f */ /* 0x000fe20003800000 */
[----:B-1----:R-:W-:Y:S01]  /*05e0*/  ULEA UR4, UR4, UR5, 0x18 ;  /* 0x0000000504047291 */ /* 0x002fe2000f8ec0ff */
[----:B------:R-:W1:Y:S11]  /*05f0*/  FENCE.VIEW.ASYNC.S ;  /* 0x00000000000073c6 */ /* 0x000e760000000000 */
[----:B-1----:R1:W3:Y:S01]  /*0600*/  SYNCS.EXCH.64 URZ, [UR4], UR8 ;  /* 0x0000000804ff75b2 */ /* 0x0022e20008000100 */
[----:B------:R1:W4:Y:S01]  /*0610*/  SYNCS.EXCH.64 URZ, [UR4+0x28], UR6 ;  /* 0x0000280604ff75b2 */ /* 0x0003220008000100 */
[----:B------:R1:W1:Y:S01]  /*0620*/  SYNCS.EXCH.64 URZ, [UR4+0x8], UR8 ;  /* 0x0000080804ff75b2 */ /* 0x0002620008000100 */
[----:B------:R1:W1:Y:S01]  /*0630*/  SYNCS.EXCH.64 URZ, [UR4+0x30], UR6 ;  /* 0x0000300604ff75b2 */ /* 0x0002620008000100 */
[----:B------:R1:W1:Y:S01]  /*0640*/  SYNCS.EXCH.64 URZ, [UR4+0x10], UR8 ;  /* 0x0000100804ff75b2 */ /* 0x0002620008000100 */
[----:B------:R1:W1:Y:S01]  /*0650*/  SYNCS.EXCH.64 URZ, [UR4+0x38], UR6 ;  /* 0x0000380604ff75b2 */ /* 0x0002620008000100 */
[----:B------:R1:W1:Y:S01]  /*0660*/  SYNCS.EXCH.64 URZ, [UR4+0x18], UR8 ;  /* 0x0000180804ff75b2 */ /* 0x0002620008000100 */
[----:B------:R1:W1:Y:S01]  /*0670*/  SYNCS.EXCH.64 URZ, [UR4+0x40], UR6 ;  /* 0x0000400604ff75b2 */ /* 0x0002620008000100 */
[----:B------:R1:W1:Y:S01]  /*0680*/  SYNCS.EXCH.64 URZ, [UR4+0x20], UR8 ;  /* 0x0000200804ff75b2 */ /* 0x0002620008000100 */
[----:B------:R1:W1:Y:S01]  /*0690*/  SYNCS.EXCH.64 URZ, [UR4+0x48], UR6 ;  /* 0x0000480604ff75b2 */ /* 0x0002620008000100 */
[----:B------:R-:W-:Y:S01]  /*06a0*/  NOP ;  /* 0x0000000000007918 */ /* 0x000fe20000000000 */
.L_x_9:
[----:B------:R-:W2:Y:S01]  /*06b0*/  SHFL.IDX PT, R2, R86, RZ, 0x1f ;  /* 0x00001fff56027589 */ /* 0x000ea200000e0000 */
[----:B------:R-:W-:Y:S01]  /*06c0*/  NOP ;  /* 0x0000000000007918 */ /* 0x000fe20000000000 */
[----:B--2---:R-:W-:-:S13]  /*06d0*/  ISETP.NE.AND P0, PT, R2, 0x1, PT ;  /* 0x000000010200780c */ /* 0x004fda0003f05270 */
[----:B------:R-:W-:Y:S05]  /*06e0*/  @P0 BRA `(.L_x_10) ;  /* 0x0000000000580947 */ /* 0x000fea0003800000 */
[----:B-1----:R-:W1:Y:S01]  /*06f0*/  S2UR UR4, SR_CgaCtaId ;  /* 0x00000000000479c3 */ /* 0x002e620000008800 */
        /* <DEDUP_REMOVED lines=12> */
[----:B-1----:R2:W1:Y:S01]  /*07c0*/  SYNCS.EXCH.64 URZ, [UR4+0x50], UR8 ;  /* 0x0000500804ff75b2 */ /* 0x0024620008000100 */
[----:B------:R2:W1:Y:S01]  /*07d0*/  SYNCS.EXCH.64 URZ, [UR4+0x70], UR6 ;  /* 0x0000700604ff75b2 */ /* 0x0004620008000100 */
[----:B------:R2:W1:Y:S01]  /*07e0*/  SYNCS.EXCH.64 URZ, [UR4+0x58], UR8 ;  /* 0x0000580804ff75b2 */ /* 0x0004620008000100 */
[----:B------:R2:W1:Y:S01]  /*07f0*/  SYNCS.EXCH.64 URZ, [UR4+0x78], UR6 ;  /* 0x0000780604ff75b2 */ /* 0x0004620008000100 */
[----:B------:R2:W1:Y:S01]  /*0800*/  SYNCS.EXCH.64 URZ, [UR4+0x60], UR8 ;  /* 0x0000600804ff75b2 */ /* 0x0004620008000100 */
[----:B------:R2:W1:Y:S01]  /*0810*/  SYNCS.EXCH.64 URZ, [UR4+0x80], UR6 ;  /* 0x0000800604ff75b2 */ /* 0x0004620008000100 */
[----:B------:R2:W1:Y:S01]  /*0820*/  SYNCS.EXCH.64 URZ, [UR4+0x68], UR8 ;  /* 0x0000680804ff75b2 */ /* 0x0004620008000100 */
[----:B------:R2:W1:Y:S02]  /*0830*/  SYNCS.EXCH.64 URZ, [UR4+0x88], UR6 ;  /* 0x0000880604ff75b2 */ /* 0x0004640008000100 */
[----:B--2---:R-:W-:Y:S01]  /*0840*/  NOP ;  /* 0x0000000000007918 */ /* 0x004fe20000000000 */
.L_x_10:
[----:B------:R-:W2:Y:S01]  /*0850*/  SHFL.IDX PT, R2, R86, RZ, 0x1f ;  /* 0x00001fff56027589 */ /* 0x000ea200000e0000 */
[----:B------:R-:W-:Y:S01]  /*0860*/  NOP ;  /* 0x0000000000007918 */ /* 0x000fe20000000000 */
[----:B--2---:R-:W-:-:S13]  /*0870*/  ISETP.NE.AND P0, PT, R2, 0x3, PT ;  /* 0x000000030200780c */ /* 0x004fda0003f05270 */
[----:B------:R-:W-:Y:S05]  /*0880*/  @P0 BRA `(.L_x_11) ;  /* 0x0000000000300947 */ /* 0x000fea0003800000 */
[----:B-1----:R-:W1:Y:S01]  /*0890*/  S2UR UR4, SR_CgaCtaId ;  /* 0x00000000000479c3 */ /* 0x002e620000008800 */
[----:B------:R-:W-:Y:S01]  /*08a0*/  UMOV UR6, 0x400 ;  /* 0x0000040000067882 */ /* 0x000fe20000000000 */
[----:B------:R-:W-:Y:S01]  /*08b0*/  UMOV UR5, 0x20 ;  /* 0x0000002000057882 */ /* 0x000fe20000000000 */
[----:B------:R-:W-:Y:S01]  /*08c0*/  ELECT P0, URZ, PT ;  /* 0x0000000000ff782f */ /* 0x000fe20003800000 */
[----:B-1----:R-:W-:Y:S02]  /*08d0*/  ULEA UR6, UR4, UR6, 0x18 ;  /* 0x0000000604067291 */ /* 0x002fe4000f8ec0ff */
[----:B------:R-:W-:-:S04]  /*08e0*/  UIADD3 UR4, UPT, UPT, -UR5, 0x100000, URZ ;  /* 0x0010000005047890 */ /* 0x000fc8000fffe1ff */
[----:B------:R-:W-:Y:S02]  /*08f0*/  USHF.L.U32 UR5, UR4, 0xb, URZ ;  /* 0x0000000b04057899 */ /* 0x000fe400080006ff */
[----:B------:R-:W-:Y:S01]  /*0900*/  USHF.L.U32 UR4, UR4, 0x1, URZ ;  /* 0x0000000104047899 */ /* 0x000fe200080006ff */
[----:B------:R-:W1:Y:S11]  /*0910*/  FENCE.VIEW.ASYNC.S ;  /* 0x00000000000073c6 */ /* 0x000e760000000000 */
[----:B-1----:R2:W1:Y:S01]  /*0920*/  SYNCS.EXCH.64 URZ, [UR6+0x90], UR4 ;  /* 0x0000900406ff75b2 */ /* 0x0024620008000100 */
[----:B------:R2:W1:Y:S02]  /*0930*/  SYNCS.EXCH.64 URZ, [UR6+0x98], UR4 ;  /* 0x0000980406ff75b2 */ /* 0x0004640008000100 */
[----:B--2---:R-:W-:Y:S01]  /*0940*/  NOP ;  /* 0x0000000000007918 */ /* 0x004fe20000000000 */
.L_x_11:
[----:B------:R-:W2:Y:S01]  /*0950*/  SHFL.IDX PT, R2, R86, RZ, 0x1f ;  /* 0x00001fff56027589 */ /* 0x000ea200000e0000 */
[----:B------:R-:W-:Y:S01]  /*0960*/  NOP ;  /* 0x0000000000007918 */ /* 0x000fe20000000000 */
[----:B--2---:R-:W-:-:S13]  /*0970*/  ISETP.NE.AND P0, PT, R2, 0x4, PT ;  /* 0x000000040200780c */ /* 0x004fda0003f05270 */
[----:B------:R-:W-:Y:S05]  /*0980*/  @P0 BRA `(.L_x_12) ;  /* 0x00000000004c0947 */ /* 0x000fea0003800000 */
[----:B-1----:R-:W1:Y:S01]  /*0990*/  S2UR UR6, SR_CgaCtaId ;  /* 0x00000000000679c3 */ /* 0x002e620000008800 */
[----:B------:R-:W-:Y:S01]  /*09a0*/  UMOV UR4, 0x1e0 ;  /* 0x000001e000047882 */ /* 0x000fe20000000000 */
[----:B------:R-:W-:Y:S01]  /*09b0*/  UMOV UR5, 0x400 ;  /* 0x0000040000057882 */ /* 0x000fe20000000000 */
[----:B------:R-:W-:Y:S01]  /*09c0*/  USEL UR4, UR4, 0x1a0, UP3 ;  /* 0x000001a004047887 */ /* 0x000fe20009800000 */
[----:B------:R-:W-:Y:S01]  /*09d0*/  UMOV UR8, 0x1 ;  /* 0x0000000100087882 */ /* 0x000fe20000000000 */
[----:B------:R-:W-:Y:S01]  /*09e0*/  ELECT P0, URZ, PT ;  /* 0x0000000000ff782f */ /* 0x000fe20003800000 */
[----:B------:R-:W-:-:S04]  /*09f0*/  UIADD3 UR8, UPT, UPT, -UR8, 0x100000, URZ ;  /* 0x0010000008087890 */ /* 0x000fc8000fffe1ff */
[----:B------:R-:W-:Y:S02]  /*0a00*/  USHF.L.U32 UR9, UR8, 0xb, URZ ;  /* 0x0000000b08097899 */ /* 0x000fe400080006ff */
[----:B------:R-:W-:Y:S02]  /*0a10*/  USHF.L.U32 UR8, UR8, 0x1, URZ ;  /* 0x0000000108087899 */ /* 0x000fe400080006ff */
[----:B-1----:R-:W-:Y:S02]  /*0a20*/  ULEA UR6, UR6, UR5, 0x18 ;  /* 0x0000000506067291 */ /* 0x002fe4000f8ec0ff */
[----:B------:R-:W-:-:S04]  /*0a30*/  UIADD3 UR4, UPT, UPT, -UR4, 0x100000, URZ ;  /* 0x0010000004047890 */ /* 0x000fc8000fffe1ff */
[----:B------:R-:W-:Y:S02]  /*0a40*/  USHF.L.U32 UR5, UR4, 0xb, URZ ;  /* 0x0000000b04057899 */ /* 0x000fe400080006ff */
[----:B------:R-:W-:Y:S01]  /*0a50*/  USHF.L.U32 UR4, UR4, 0x1, URZ ;  /* 0x0000000104047899 */ /* 0x000fe200080006ff */
[----:B------:R-:W1:Y:S03]  /*0a60*/  FENCE.VIEW.ASYNC.S ;  /* 0x00000000000073c6 */ /* 0x000e660000000000 */
[----:B-1----:R2:W1:Y:S08]  /*0a70*/  SYNCS.EXCH.64 URZ, [UR6+0xa0], UR8 ;  /* 0x0000a00806ff75b2 */ /* 0x0024700008000100 */
[----:B------:R2:W1:Y:S01]  /*0a80*/  SYNCS.EXCH.64 URZ, [UR6+0xb0], UR4 ;  /* 0x0000b00406ff75b2 */ /* 0x0004620008000100 */
[----:B------:R2:W1:Y:S01]  /*0a90*/  SYNCS.EXCH.64 URZ, [UR6+0xa8], UR8 ;  /* 0x0000a80806ff75b2 */ /* 0x0004620008000100 */
[----:B------:R2:W1:Y:S02]  /*0aa0*/  SYNCS.EXCH.64 URZ, [UR6+0xb8], UR4 ;  /* 0x0000b80406ff75b2 */ /* 0x0004640008000100 */
[----:B--2---:R-:W-:Y:S01]  /*0ab0*/  NOP ;  /* 0x0000000000007918 */ /* 0x004fe20000000000 */
.L_x_12:
        /* <DEDUP_REMOVED lines=26> */
.L_x_13:
[----:B------:R-:W2:Y:S01]  /*0c60*/  SHFL.IDX PT, R2, R86, RZ, 0x1f ;  /* 0x00001fff56027589 */ /* 0x000ea200000e0000 */
[----:B------:R-:W-:Y:S01]  /*0c70*/  NOP ;  /* 0x0000000000007918 */ /* 0x000fe20000000000 */
[----:B--2---:R-:W-:-:S13]  /*0c80*/  ISETP.NE.AND P0, PT, R2, 0x3, PT ;  /* 0x000000030200780c */ /* 0x004fda0003f05270 */
[----:B------:R-:W-:Y:S05]  /*0c90*/  @P0 BRA `(.L_x_14) ;  /* 0x0000000000380947 */ /* 0x000fea0003800000 */
[----:B------:R-:W2:Y:S01]  /*0ca0*/  S2UR UR5, SR_CgaCtaId ;  /* 0x00000000000579c3 */ /* 0x000ea20000008800 */
[----:B-1----:R-:W-:Y:S01]  /*0cb0*/  UMOV UR4, 0x400 ;  /* 0x0000040000047882 */ /* 0x002fe20000000000 */
[----:B------:R-:W-:Y:S01]  /*0cc0*/  UMOV UR6, 0x20 ;  /* 0x0000002000067882 */ /* 0x000fe20000000000 */
[----:B------:R-:W-:Y:S01]  /*0cd0*/  ELECT P0, URZ, PT ;  /* 0x0000000000ff782f */ /* 0x000fe20003800000 */
[----:B------:R-:W-:-:S04]  /*0ce0*/  UIADD3 UR6, UPT, UPT, -UR6, 0x100000, URZ ;  /* 0x0010000006067890 */ /* 0x000fc8000fffe1ff */
[----:B------:R-:W-:Y:S02]  /*0cf0*/  USHF.L.U32 UR7, UR6, 0xb, URZ ;  /* 0x0000000b06077899 */ /* 0x000fe400080006ff */
[----:B------:R-:W-:Y:S02]  /*0d00*/  USHF.L.U32 UR6, UR6, 0x1, URZ ;  /* 0x0000000106067899 */ /* 0x000fe400080006ff */
[----:B--2---:R-:W-:Y:S01]  /*0d10*/  ULEA UR4, UR5, UR4, 0x18 ;  /* 0x0000000405047291 */ /* 0x004fe2000f8ec0ff */
[----:B------:R-:W1:Y:S11]  /*0d20*/  FENCE.VIEW.ASYNC.S ;  /* 0x00000000000073c6 */ /* 0x000e760000000000 */
[----:B-1----:R2:W1:Y:S01]  /*0d30*/  SYNCS.EXCH.64 URZ, [UR4+0x100], UR6 ;  /* 0x0001000604ff75b2 */ /* 0x0024620008000100 */
[----:B------:R2:W1:Y:S01]  /*0d40*/  SYNCS.EXCH.64 URZ, [UR4+0x110], UR6 ;  /* 0x0001100604ff75b2 */ /* 0x0004620008000100 */
[----:B------:R2:W1:Y:S01]  /*0d50*/  SYNCS.EXCH.64 URZ, [UR4+0x108], UR6 ;  /* 0x0001080604ff75b2 */ /* 0x0004620008000100 */
[----:B------:R2:W1:Y:S02]  /*0d60*/  SYNCS.EXCH.64 URZ, [UR4+0x118], UR6 ;  /* 0x0001180604ff75b2 */ /* 0x0004640008000100 */
[----:B--2---:R-:W-:Y:S01]  /*0d70*/  NOP ;  /* 0x0000000000007918 */ /* 0x004fe20000000000 */
.L_x_14:
[----:B-1----:R-:W1:Y:S01]  /*0d80*/  LDCU UR4, c[0x0][0x36c] ;  /* 0x00006d80ff0477ac */ /* 0x002e620008000800 */
[----:B------:R-:W-:Y:S01]  /*0d90*/  ISETP.NE.OR P3, PT, R0, 0x2, !P3 ;  /* 0x000000020000780c */ /* 0x000fe20005f65670 */
[----:B------:R-:W-:Y:S01]  /*0da0*/  NOP ;  /* 0x0000000000007918 */ /* 0x000fe20000000000 */
[----:B------:R-:W-:Y:S01]  /*0db0*/  LOP3.LUT R0, R95, 0x1f, RZ, 0xc0, !PT ;  /* 0x0000001f5f007812 */ /* 0x000fe200078ec0ff */
[----:B------:R-:W-:Y:S02]  /*0dc0*/  UISETP.NE.AND UP4, UPT, UR18, URZ, UPT ;  /* 0x000000ff1200728c */ /* 0x000fe4000bf85270 */
[----:B-1----:R-:W-:-:S09]  /*0dd0*/  UISETP.EQ.U32.AND UP5, UPT, UR4, 0x1, UPT ;  /* 0x000000010400788c */ /* 0x002fd2000bfa2070 */
[----:B------:R-:W-:Y:S05]  /*0de0*/  BRA.U !UP5, `(.L_x_15) ;  /* 0x000000010d087547 */ /* 0x000fea000b800000 */
[----:B---34-:R-:W-:Y:S01]  /*0df0*/  UCGABAR_ARV ;  /* 0x00000000000079c7 */ /* 0x018fe20008000000 */
[----:B------:R-:W-:Y:S05]  /*0e00*/  BRA `(.L_x_16) ;  /* 0x0000000000047947 */ /* 0x000fea0003800000 */
.L_x_15:
[----:B---34-:R-:W-:Y:S01]  /*0e10*/  NOP ;  /* 0x0000000000007918 */ /* 0x018fe20000000000 */
.L_x_16:
[----:B------:R-:W1:Y:S01]  /*0e20*/  S2UR UR30, SR_CTAID.X ;  /* 0x00000000001e79c3 */ /* 0x000e620000002500 */
[----:B------:R-:W-:-:S05]  /*0e30*/  CS2R.32 R87, SR_CgaSize ;  /* 0x0000000000577805 */ /* 0x000fca0000008a00 */
[----:B------:R-:W-:-:S05]  /*0e40*/  IMAD R87, R87, -0xa0, RZ ;  /* 0xffffff6057577824 */ /* 0x000fca00078e02ff */
[----:B------:R-:W-:-:S14]  /*0e50*/  R2UR UR5, R87 ;  /* 0x00000000570572ca */ /* 0x000fdc00000e0000 */
[----:B------:R-:W2:Y:S01]  /*0e60*/  LDCU UR5, c[0x0][UR5+0x2b0] ;  /* 0x00005600050577ac */ /* 0x000ea20008000800 */
[----:B------:R-:W-:-:S05]  /*0e70*/  CS2R.32 R87, SR_CgaSize ;  /* 0x0000000000577805 */ /* 0x000fca0000008a00 */
[----:B------:R-:W-:-:S05]  /*0e80*/  IMAD R87, R87, -0xa0, RZ ;  /* 0xffffff6057577824 */ /* 0x000fca00078e02ff */
[----:B------:R-:W-:-:S14]  /*0e90*/  R2UR UR4, R87 ;  /* 0x00000000570472ca */ /* 0x000fdc00000e0000 */
[----:B------:R-:W3:Y:S01]  /*0ea0*/  LDCU UR4, c[0x0][UR4+0x2b4] ;  /* 0x00005680040477ac */ /* 0x000ee20008000800 */
[----:B------:R-:W4:Y:S01]  /*0eb0*/  S2UR UR31, SR_CTAID.Y ;  /* 0x00000000001f79c3 */ /* 0x000f220000002600 */
[----:B------:R-:W-:-:S05]  /*0ec0*/  CS2R.32 R87, SR_CgaSize ;  /* 0x0000000000577805 */ /* 0x000fca0000008a00 */
[----:B------:R-:W-:-:S05]  /*0ed0*/  IMAD R87, R87, -0xa0, RZ ;  /* 0xffffff6057577824 */ /* 0x000fca00078e02ff */
[----:B------:R-:W-:-:S14]  /*0ee0*/  R2UR UR7, R87 ;  /* 0x00000000570772ca */ /* 0x000fdc00000e0000 */
[----:B------:R-:W3:Y:S01]  /*0ef0*/  LDCU UR7, c[0x0][UR7+0x2a0] ;  /* 0x00005400070777ac */ /* 0x000ee20008000800 */
[----:B------:R-:W-:-:S05]  /*0f00*/  CS2R.32 R87, SR_CgaSize ;  /* 0x0000000000577805 */ /* 0x000fca0000008a00 */
[----:B------:R-:W-:-:S05]  /*0f10*/  IMAD R87, R87, -0xa0, RZ ;  /* 0xffffff6057577824 */ /* 0x000fca00078e02ff */
[----:B------:R-:W-:-:S14]  /*0f20*/  R2UR UR59, R87 ;  /* 0x00000000573b72ca */ /* 0x000fdc00000e0000 */
[----:B------:R-:W3:Y:S01]  /*0f30*/  LDCU UR59, c[0x0][UR59+0x2a4] ;  /* 0x000054803b3b77ac */ /* 0x000ee20008000800 */
[----:B------:R-:W3:Y:S01]  /*0f40*/  S2UR UR8, SR_CgaCtaId ;  /* 0x00000000000879c3 */ /* 0x000ee20000008800 */
[----:B------:R-:W3:Y:S01]  /*0f50*/  LDCU UR19, c[0x0][0xb24] ;  /* 0x00016480ff1377ac */ /* 0x000ee20008000800 */
[----:B------:R-:W3:Y:S01]  /*0f60*/  LDCU UR42, c[0x0][0xb24] ;  /* 0x00016480ff2a77ac */ /* 0x000ee20008000800 */
[----:B-1----:R-:W-:Y:S01]  /*0f70*/  I2FP.F32.U32 R3, UR30 ;  /* 0x0000001e00037c45 */ /* 0x002fe20008201000 */
[----:B------:R-:W1:Y:S04]  /*0f80*/  LDCU UR22, c[0x0][0xb30] ;  /* 0x00016600ff1677ac */ /* 0x000e680008000800 */
[----:B--2---:R-:W-:Y:S01]  /*0f90*/  FMUL R3, R3, UR5 ;  /* 0x0000000503037c20 */ /* 0x004fe20008400000 */
[----:B----4-:R-:W-:-:S05]  /*0fa0*/  I2FP.F32.U32 R2, UR31 ;  /* 0x0000001f00027c45 */ /* 0x010fca0008201000 */
[----:B------:R-:W2:Y:S01]  /*0fb0*/  F2I.U32.TRUNC.NTZ R3, R3 ;  /* 0x0000000300037305 */ /* 0x000ea2000020f000 */
[----:B---3--:R-:W-:Y:S01]  /*0fc0*/  FMUL R2, R2, UR4 ;  /* 0x0000000402027c20 */ /* 0x008fe20008400000 */
[----:B------:R-:W-:-:S06]  /*0fd0*/  USHF.L.U32 UR28, UR8, 0xc, URZ ;  /* 0x0000000c081c7899 */ /* 0x000fcc00080006ff */
[----:B------:R-:W3:Y:S01]  /*0fe0*/  F2I.U32.TRUNC.NTZ R2, R2 ;  /* 0x0000000200027305 */ /* 0x000ee2000020f000 */
[----:B------:R-:W-:Y:S01]  /*0ff0*/  ULOP3.LUT UR28, UR28, 0x1000, URZ, 0xc0, !UPT ;  /* 0x000010001c1c7892 */ /* 0x000fe2000f8ec0ff */
[----:B--2---:R-:W-:Y:S02]  /*1000*/  R2UR UR4, R3 ;  /* 0x00000000030472ca */ /* 0x004fe400000e0000 */
[----:B---3--:R-:W-:Y:S02]  /*1010*/  R2UR UR6, R2 ;  /* 0x00000000020672ca */ /* 0x008fe400000e0000 */
[----:B------:R-:W-:-:S09]  /*1020*/  PRMT R2, RZ, 0x7610, R2 ;  /* 0x00007610ff027816 */ /* 0x000fd20000000002 */
[----:B------:R-:W-:-:S04]  /*1030*/  UIADD3 UR5, UPT, UPT, -UR4, URZ, URZ ;  /* 0x000000ff04057290 */ /* 0x000fc8000fffe1ff */
[----:B------:R-:W-:Y:S02]  /*1040*/  UIMAD UR5, UR7, UR5, UR30 ;  /* 0x00000005070572a4 */ /* 0x000fe4000f8e021e */
[----:B------:R-:W-:-:S04]  /*1050*/  UIADD3 UR4, UPT, UPT, -UR6, URZ, URZ ;  /* 0x000000ff06047290 */ /* 0x000fc8000fffe1ff */
[----:B------:R-:W-:Y:S01]  /*1060*/  IMAD.U32 R87, RZ, RZ, UR5 ;  /* 0x00000005ff577e24 */ /* 0x000fe2000f8e00ff */
[----:B------:R-:W-:Y:S01]  /*1070*/  UIMAD UR59, UR59, UR4, UR31 ;  /* 0x000000043b3b72a4 */ /* 0x000fe2000f8e021f */
[----:B-1----:R-:W-:Y:S11]  /*1080*/  BRA.U UP4, `(.L_x_17) ;  /* 0x0000000104287547 */ /* 0x002ff6000b800000 */
[----:B------:R-:W-:Y:S01]  /*1090*/  R2UR UR6, R87 ;  /* 0x00000000570672ca */ /* 0x000fe200000e0000 */
[----:B------:R-:W-:-:S12]  /*10a0*/  UISETP.NE.AND UP0, UPT, UR59, URZ, UPT ;  /* 0x000000ff3b00728c */ /* 0x000fd8000bf05270 */
[----:B------:R-:W-:-:S04]  /*10b0*/  UISETP.EQ.OR UP0, UPT, UR6, URZ, !UP0 ;  /* 0x000000ff0600728c */ /* 0x000fc8000c702670 */
[----:B------:R-:W-:Y:S02]  /*10c0*/  USEL UR5, URZ, 0x1, !UP0 ;  /* 0x00000001ff057887 */ /* 0x000fe4000c000000 */
[----:B------:R-:W-:-:S04]  /*10d0*/  UISETP.NE.AND UP0, UPT, UR59, URZ, UPT ;  /* 0x000000ff3b00728c */ /* 0x000fc8000bf05270 */
[----:B------:R-:W-:Y:S02]  /*10e0*/  USEL UR4, URZ, 0x2, UP0 ;  /* 0x00000002ff047887 */ /* 0x000fe40008000000 */
[----:B------:R-:W-:-:S04]  /*10f0*/  UISETP.NE.AND UP0, UPT, UR6, 0x1, UPT ;  /* 0x000000010600788c */ /* 0x000fc8000bf05270 */
[----:B------:R-:W-:-:S04]  /*1100*/  USEL UR4, UR4, 0x2, UP0 ;  /* 0x0000000204047887 */ /* 0x000fc80008000000 */
[----:B------:R-:W-:-:S06]  /*1110*/  UIADD3 UR4, UPT, UPT, UR5, UR4, URZ ;  /* 0x0000000405047290 */ /* 0x000fcc000fffe0ff */
[----:B------:R-:W-:-:S07]  /*1120*/  MOV R2, UR4 ;  /* 0x0000000400027c02 */ /* 0x000fce0008000f00 */
.L_x_17:
[----:B------:R-:W1:Y:S01]  /*1130*/  S2UR UR36, SR_CTAID.Z ;  /* 0x00000000002479c3 */ /* 0x000e620000002700 */
[----:B------:R-:W-:-:S09]  /*1140*/  UISETP.GE.AND UP0, UPT, UR19, 0x1, UPT ;  /* 0x000000011300788c */ /* 0x000fd2000bf06270 */
[----:B------:R-:W-:Y:S05]  /*1150*/  BRA.U !UP0, `(.L_x_18) ;  /* 0x0000000108d47547 */ /* 0x000fea000b800000 */
[----:B------:R-:W2:Y:S01]  /*1160*/  LDCU.128 UR12, c[0x0][0xb10] ;  /* 0x00016200ff0c77ac */ /* 0x000ea20008000c00 */
[----:B------:R-:W3:Y:S01]  /*1170*/  LDCU UR20, c[0x0][0xb0c] ;  /* 0x00016180ff1477ac */ /* 0x000ee20008000800 */
[----:B------:R-:W4:Y:S01]  /*1180*/  LDCU UR6, c[0x0][0x370] ;  /* 0x00006e00ff0677ac */ /* 0x000f220008000800 */
[----:B------:R-:W1:Y:S01]  /*1190*/  LDCU UR7, c[0x0][0x374] ;  /* 0x00006e80ff0777ac */ /* 0x000e620008000800 */
[----:B------:R-:W1:Y:S01]  /*11a0*/  LDCU UR21, c[0x0][0xb20] ;  /* 0x00016400ff1577ac */ /* 0x000e620008000800 */
[----:B--2---:R-:W-:Y:S02]  /*11b0*/  UIMAD.WIDE.U32 UR4, UR30, UR12, URZ ;  /* 0x0000000c1e0472a5 */ /* 0x004fe4000f8e00ff */
[----:B---3--:R-:W-:Y:S01]  /*11c0*/  UISETP.NE.AND UP0, UPT, UR20, 0x1, UPT ;  /* 0x000000011400788c */ /* 0x008fe2000bf05270 */
[----:B------:R-:W2:Y:S01]  /*11d0*/  LDCU.64 UR8, c[0x0][0xb28] ;  /* 0x00016500ff0877ac */ /* 0x000ea20008000a00 */
[----:B----4-:R-:W-:-:S03]  /*11e0*/  UIMAD.WIDE.U32 UR10, UR6, UR12, URZ ;  /* 0x0000000c060a72a5 */ /* 0x010fc6000f8e00ff */
[----:B------:R-:W-:Y:S01]  /*11f0*/  UMOV UR4, UR5 ;  /* 0x0000000500047c82 */ /* 0x000fe20008000000 */
[----:B------:R-:W-:Y:S02]  /*1200*/  UISETP.NE.AND UP2, UPT, UR19, 0x1, UPT ;  /* 0x000000011300788c */ /* 0x000fe4000bf45270 */
[----:B------:R-:W-:Y:S01]  /*1210*/  USHF.R.U32.HI UR4, URZ, UR13, UR4 ;  /* 0x0000000dff047299 */ /* 0x000fe20008011604 */
[----:B------:R-:W-:Y:S01]  /*1220*/  UMOV UR10, UR11 ;  /* 0x0000000b000a7c82 */ /* 0x000fe20008000000 */
[----:B------:R-:W-:Y:S02]  /*1230*/  UIMAD.WIDE.U32 UR16, UR31, UR15, URZ ;  /* 0x0000000f1f1072a5 */ /* 0x000fe4000f8e00ff */
[----:B------:R-:W-:Y:S02]  /*1240*/  USEL UR5, UR30, UR4, !UP0 ;  /* 0x000000041e057287 */ /* 0x000fe4000c000000 */
[----:B------:R-:W-:Y:S02]  /*1250*/  @UP0 USHF.R.U32.HI UR6, URZ, UR13, UR10 ;  /* 0x0000000dff060299 */ /* 0x000fe4000801160a */
[----:B------:R-:W-:-:S02]  /*1260*/  UISETP.NE.AND UP0, UPT, UR14, 0x1, UPT ;  /* 0x000000010e00788c */ /* 0x000fc4000bf05270 */
[----:B-1----:R-:W-:Y:S02]  /*1270*/  UIMAD.WIDE.U32 UR10, UR7, UR15, URZ ;  /* 0x0000000f070a72a5 */ /* 0x002fe4000f8e00ff */
[----:B--2---:R-:W-:Y:S01]  /*1280*/  UIMAD.WIDE.U32 UR12, UR6, UR8, URZ ;  /* 0x00000008060c72a5 */ /* 0x004fe2000f8e00ff */
[----:B------:R-:W-:Y:S02]  /*1290*/  UMOV UR4, UR17 ;  /* 0x0000001100047c82 */ /* 0x000fe40008000000 */
[----:B------:R-:W-:Y:S02]  /*12a0*/  USHF.R.U32.HI UR4, URZ, UR21, UR4 ;  /* 0x00000015ff047299 */ /* 0x000fe40008011604 */
[----:B------:R-:W-:Y:S02]  /*12b0*/  UMOV UR10, UR11 ;  /* 0x0000000b000a7c82 */ /* 0x000fe40008000000 */
[----:B------:R-:W-:Y:S01]  /*12c0*/  UMOV UR12, UR13 ;  /* 0x0000000d000c7c82 */ /* 0x000fe20008000000 */
[----:B------:R-:W-:-:S02]  /*12d0*/  @UP0 USHF.R.U32.HI UR7, URZ, UR21, UR10 ;  /* 0x00000015ff070299 */ /* 0x000fc4000801160a */
[----:B------:R-:W-:Y:S02]  /*12e0*/  USEL UR4, UR31, UR4, !UP0 ;  /* 0x000000041f047287 */ /* 0x000fe4000c000000 */
[----:B------:R-:W-:Y:S02]  /*12f0*/  UIMAD.WIDE.U32 UR10, UR7, UR8, URZ ;  /* 0x00000008070a72a5 */ /* 0x000fe4000f8e00ff */
[----:B------:R-:W-:Y:S02]  /*1300*/  @UP2 USHF.R.U32.HI UR6, URZ, UR9, UR12 ;  /* 0x00000009ff062299 */ /* 0x000fe4000801160c */
[----:B------:R-:W-:-:S03]  /*1310*/  UIMAD.WIDE.U32 UR12, UR4, UR8, URZ ;  /* 0x00000008040c72a5 */ /* 0x000fc6000f8e00ff */
[----:B------:R-:W-:Y:S02]  /*1320*/  UMOV UR10, UR11 ;  /* 0x0000000b000a7c82 */ /* 0x000fe40008000000 */
[----:B------:R-:W-:Y:S02]  /*1330*/  @UP2 USHF.R.U32.HI UR7, URZ, UR9, UR10 ;  /* 0x00000009ff072299 */ /* 0x000fe4000801160a */
[----:B------:R-:W-:Y:S02]  /*1340*/  UIMAD UR10, UR6, UR19, URZ ;  /* 0x00000013060a72a4 */ /* 0x000fe4000f8e02ff */
[----:B------:R-:W-:-:S04]  /*1350*/  UIMAD UR7, UR7, UR19, URZ ;  /* 0x00000013070772a4 */ /* 0x000fc8000f8e02ff */
[----:B------:R-:W-:-:S03]  /*1360*/  UISETP.GE.AND UP0, UPT, UR4, UR7, UPT ;  /* 0x000000070400728c */ /* 0x000fc6000bf06270 */
[----:B------:R-:W-:Y:S01]  /*1370*/  UMOV UR7, UR13 ;  /* 0x0000000d00077c82 */ /* 0x000fe20008000000 */
[----:B------:R-:W-:Y:S02]  /*1380*/  UISETP.GE.OR UP0, UPT, UR5, UR10, UP0 ;  /* 0x0000000a0500728c */ /* 0x000fe40008706670 */
[----:B------:R-:W-:Y:S02]  /*1390*/  UIMAD.WIDE.U32 UR10, UR5, UR8, URZ ;  /* 0x00000008050a72a5 */ /* 0x000fe4000f8e00ff */
[----:B------:R-:W-:Y:S02]  /*13a0*/  USHF.R.U32.HI UR7, URZ, UR9, UR7 ;  /* 0x00000009ff077299 */ /* 0x000fe40008011607 */
[----:B------:R-:W-:Y:S02]  /*13b0*/  UIADD3 UR10, UPT, UPT, -UR4, URZ, URZ ;  /* 0x000000ff040a7290 */ /* 0x000fe4000fffe1ff */
[----:B------:R-:W-:Y:S02]  /*13c0*/  USEL UR7, UR4, UR7, !UP2 ;  /* 0x0000000704077287 */ /* 0x000fe4000d000000 */
[----:B------:R-:W-:Y:S01]  /*13d0*/  UIMAD UR10, UR14, UR10, UR31 ;  /* 0x0000000a0e0a72a4 */ /* 0x000fe2000f8e021f */
[----:B------:R-:W-:Y:S01]  /*13e0*/  @!UP0 UMOV UR8, UR11 ;  /* 0x0000000b00088c82 */ /* 0x000fe20008000000 */
[----:B------:R-:W-:-:S02]  /*13f0*/  UIADD3 UR11, UPT, UPT, -UR5, URZ, URZ ;  /* 0x000000ff050b7290 */ /* 0x000fc4000fffe1ff */
[----:B------:R-:W-:Y:S02]  /*1400*/  @!UP0 USHF.R.U32.HI UR8, URZ, UR9, UR8 ;  /* 0x00000009ff088299 */ /* 0x000fe40008011608 */
[----:B------:R-:W-:Y:S02]  /*1410*/  UIADD3 UR9, UPT, UPT, -UR7, URZ, URZ ;  /* 0x000000ff07097290 */ /* 0x000fe4000fffe1ff */
[----:B------:R-:W-:Y:S02]  /*1420*/  @!UP0 USEL UR8, UR5, UR8, !UP2 ;  /* 0x0000000805088287 */ /* 0x000fe4000d000000 */
[----:B------:R-:W-:Y:S02]  /*1430*/  UIMAD UR9, UR19, UR9, UR4 ;  /* 0x00000009130972a4 */ /* 0x000fe4000f8e0204 */
[----:B------:R-:W-:Y:S02]  /*1440*/  @!UP0 UIADD3 UR7, UPT, UPT, UR7, -UR8, URZ ;  /* 0x8000000807078290 */ /* 0x000fe4000fffe0ff */
[----:B------:R-:W-:-:S02]  /*1450*/  @!UP0 UIMAD UR6, UR9, UR6, UR8 ;  /* 0x00000006090682a4 */ /* 0x000fc4000f8e0208 */
[----:B------:R-:W-:Y:S02]  /*1460*/  @!UP0 UIMAD UR4, UR7, UR19, UR5 ;  /* 0x00000013070482a4 */ /* 0x000fe4000f8e0205 */
[----:B------:R-:W-:Y:S02]  /*1470*/  UIMAD UR30, UR20, UR11, UR30 ;  /* 0x0000000b141e72a4 */ /* 0x000fe4000f8e021e */
[----:B------:R-:W-:Y:S01]  /*1480*/  UIMAD UR31, UR4, UR14, UR10 ;  /* 0x0000000e041f72a4 */ /* 0x000fe2000f8e020a */
[----:B------:R-:W-:Y:S02]  /*1490*/  @!UP0 UMOV UR5, UR6 ;  /* 0x0000000600058c82 */ /* 0x000fe40008000000 */
[----:B------:R-:W-:-:S12]  /*14a0*/  UIMAD UR30, UR5, UR20, UR30 ;  /* 0x00000014051e72a4 */ /* 0x000fd8000f8e021e */
.L_x_18:
[----:B------:R-:W-:-:S09]  /*14b0*/  UISETP.NE.AND UP0, UPT, UR22, 0x1, UPT ;  /* 0x000000011600788c */ /* 0x000fd2000bf05270 */
[----:B------:R-:W-:Y:S05]  /*14c0*/  BRA.U UP0, `(.L_x_19) ;  /* 0x0000000100407547 */ /* 0x000fea000b800000 */
[----:B------:R-:W2:Y:S01]  /*14d0*/  LDCU.128 UR8, c[0x0][0xb10] ;  /* 0x00016200ff0877ac */ /* 0x000ea20008000c00 */
[----:B------:R-:W3:Y:S01]  /*14e0*/  LDCU UR12, c[0x0][0xb0c] ;  /* 0x00016180ff0c77ac */ /* 0x000ee20008000800 */
[----:B------:R-:W4:Y:S01]  /*14f0*/  LDCU UR13, c[0x0][0xb20] ;  /* 0x00016400ff0d77ac */ /* 0x000f220008000800 */
[----:B--2---:R-:W-:Y:S02]  /*1500*/  UIMAD.WIDE.U32 UR4, UR30, UR8, URZ ;  /* 0x000000081e0472a5 */ /* 0x004fe4000f8e00ff */
[----:B------:R-:W-:Y:S02]  /*1510*/  UIMAD.WIDE.U32 UR6, UR31, UR11, URZ ;  /* 0x0000000b1f0672a5 */ /* 0x000fe4000f8e00ff */
[----:B---3--:R-:W-:Y:S02]  /*1520*/  UISETP.NE.AND UP0, UPT, UR12, 0x1, UPT ;  /* 0x000000010c00788c */ /* 0x008fe4000bf05270 */
[----:B------:R-:W-:-:S03]  /*1530*/  USHF.R.U32.HI UR5, URZ, UR9, UR5 ;  /* 0x00000009ff057299 */ /* 0x000fc60008011605 */
[----:B------:R-:W-:Y:S01]  /*1540*/  UMOV UR4, UR7 ;  /* 0x0000000700047c82 */ /* 0x000fe20008000000 */
[----:B------:R-:W-:Y:S02]  /*1550*/  USEL UR5, UR30, UR5, !UP0 ;  /* 0x000000051e057287 */ /* 0x000fe4000c000000 */
[----:B------:R-:W-:Y:S02]  /*1560*/  UISETP.NE.AND UP0, UPT, UR10, 0x1, UPT ;  /* 0x000000010a00788c */ /* 0x000fe4000bf05270 */
[----:B----4-:R-:W-:-:S04]  /*1570*/  USHF.R.U32.HI UR4, URZ, UR13, UR4 ;  /* 0x0000000dff047299 */ /* 0x010fc80008011604 */
[----:B------:R-:W-:-:S04]  /*1580*/  USEL UR4, UR31, UR4, !UP0 ;  /* 0x000000041f047287 */ /* 0x000fc8000c000000 */
[----:B------:R-:W-:Y:S02]  /*1590*/  UIADD3 UR6, UPT, UPT, UR5, -UR4, URZ ;  /* 0x8000000405067290 */ /* 0x000fe4000fffe0ff */
[----:B------:R-:W-:Y:S02]  /*15a0*/  UIADD3 UR4, UPT, UPT, -UR5, UR4, URZ ;  /* 0x0000000405047290 */ /* 0x000fe4000fffe1ff */
[----:B------:R-:W-:Y:S02]  /*15b0*/  UIMAD UR31, UR6, UR10, UR31 ;  /* 0x0000000a061f72a4 */ /* 0x000fe4000f8e021f */
[----:B------:R-:W-:-:S12]  /*15c0*/  UIMAD UR30, UR4, UR12, UR30 ;  /* 0x0000000c041e72a4 */ /* 0x000fd8000f8e021e */
.L_x_19:
[----:B------:R-:W-:Y:S01]  /*15d0*/  UISETP.NE.AND UP0, UPT, UR18, 0x2, UPT ;  /* 0x000000021200788c */ /* 0x000fe2000bf05270 */
[----:B------:R-:W-:Y:S09]  /*15e0*/  BRA.U !UP5, `(.L_x_20) ;  /* 0x000000010d0c7547 */ /* 0x000ff2000b800000 */
[----:B------:R-:W-:Y:S01]  /*15f0*/  UCGABAR_WAIT ;  /* 0x0000000000007dc7 */ /* 0x000fe20008000000 */
[----:B------:R-:W-:Y:S01]  /*1600*/  CCTL.IVALL ;  /* 0x00000000ff00798f */ /* 0x000fe20002000000 */
[----:B------:R-:W-:Y:S05]  /*1610*/  BRA `(.L_x_21) ;  /* 0x0000000000047947 */ /* 0x000fea0003800000 */
.L_x_20:
[----:B------:R-:W-:Y:S06]  /*1620*/  BAR.SYNC.DEFER_BLOCKING 0x0 ;  /* 0x0000000000007b1d */ /* 0x000fec0000010000 */
.L_x_21:
[----:B------:R-:W-:Y:S05]  /*1630*/  BRA.U UP0, `(.L_x_22) ;  /* 0x0000001100e07547 */ /* 0x000fea000b800000 */
[----:B------:R-:W2:Y:S01]  /*1640*/  LDCU UR6, c[0x0][0x38c] ;  /* 0x00007180ff0677ac */ /* 0x000ea20008000800 */
[----:B------:R-:W3:Y:S01]  /*1650*/  S2UR UR8, SR_CgaCtaId ;  /* 0x00000000000879c3 */ /* 0x000ee20000008800 */
[----:B------:R-:W-:Y:S01]  /*1660*/  PLOP3.LUT P1, PT, PT, PT, UP3, 0x80, 0x8 ;  /* 0x000000000008781c */ /* 0x000fe20003f2f038 */
[----:B------:R-:W-:Y:S01]  /*1670*/  IMAD.MOV.U32 R12, RZ, RZ, 0x1 ;  /* 0x00000001ff0c7424 */ /* 0x000fe200078e00ff */
[----:B------:R-:W-:Y:S01]  /*1680*/  UMOV UR7, 0x400 ;  /* 0x0000040000077882 */ /* 0x000fe20000000000 */
[----:B------:R-:W-:Y:S01]  /*1690*/  UISETP.NE.AND UP1, UPT, UR18, URZ, UPT ;  /* 0x000000ff1200728c */ /* 0x000fe2000bf25270 */
[----:B------:R-:W-:Y:S01]  /*16a0*/  ISETP.EQ.OR P2, PT, R0, RZ, P3 ;  /* 0x000000ff0000720c */ /* 0x000fe20001f42670 */
[----:B------:R-:W-:Y:S01]  /*16b0*/  USEL UR24, URZ, 0x1, UP6 ;  /* 0x00000001ff187887 */ /* 0x000fe2000b000000 */
[----:B------:R-:W-:Y:S02]  /*16c0*/  PLOP3.LUT P1, PT, P1, PT, PT, 0x8, 0x80 ;  /* 0x000000000080781c */ /* 0x000fe40000f2e170 */
[----:B------:R-:W-:Y:S01]  /*16d0*/  CS2R R10, SRZ ;  /* 0x00000000000a7805 */ /* 0x000fe2000001ff00 */
[----:B------:R-:W-:Y:S01]  /*16e0*/  IMAD.MOV.U32 R9, RZ, RZ, RZ ;  /* 0x000000ffff097224 */ /* 0x000fe200078e00ff */
[----:B------:R-:W4:Y:S01]  /*16f0*/  LDCU UR40, c[0x0][0x370] ;  /* 0x00006e00ff2877ac */ /* 0x000f220008000800 */
[----:B------:R-:W-:Y:S01]  /*1700*/  IMAD.MOV.U32 R8, RZ, RZ, 0x1 ;  /* 0x00000001ff087424 */ /* 0x000fe200078e00ff */
[----:B------:R-:W1:Y:S01]  /*1710*/  LDCU.64 UR26, c[0x0][0x348] ;  /* 0x00006900ff1a77ac */ /* 0x000e620008000a00 */
[----:B--2---:R-:W-:-:S02]  /*1720*/  UIADD3 UR5, UPT, UPT, UR6, 0x1f, URZ ;  /* 0x0000001f06057890 */ /* 0x004fc4000fffe0ff */
[----:B------:R-:W-:Y:S02]  /*1730*/  USHF.R.U32.HI UR45, URZ, 0x5, UR28 ;  /* 0x00000005ff2d7899 */ /* 0x000fe4000801161c */
[----:B------:R-:W-:Y:S02]  /*1740*/  USHF.R.S32.HI UR4, URZ, 0x1f, UR5 ;  /* 0x0000001fff047899 */ /* 0x000fe40008011405 */
[----:B---3--:R-:W-:Y:S02]  /*1750*/  ULEA UR7, UR8, UR7, 0x18 ;  /* 0x0000000708077291 */ /* 0x008fe4000f8ec0ff */
[----:B------:R-:W-:Y:S02]  /*1760*/  ULEA.HI UR4, UR4, UR5, URZ, 0x5 ;  /* 0x0000000504047291 */ /* 0x000fe4000f8f28ff */
[----:B------:R-:W-:Y:S02]  /*1770*/  UIADD3 UR46, UPT, UPT, UR6, 0x3e, URZ ;  /* 0x0000003e062e7890 */ /* 0x000fe4000fffe0ff */
[----:B------:R-:W-:-:S02]  /*1780*/  USHF.R.S32.HI UR43, URZ, 0x5, UR4 ;  /* 0x00000005ff2b7899 */ /* 0x000fc40008011404 */
[----:B------:R-:W-:Y:S02]  /*1790*/  UIADD3 UR4, UPT, UPT, UR6, -0x1, URZ ;  /* 0xffffffff06047890 */ /* 0x000fe4000fffe0ff */
[----:B------:R-:W-:Y:S02]  /*17a0*/  UISETP.LT.U32.AND UP0, UPT, UR43, 0x5, UPT ;  /* 0x000000052b00788c */ /* 0x000fe4000bf01070 */
[----:B------:R-:W-:Y:S02]  /*17b0*/  UISETP.GE.U32.AND UP2, UPT, UR4, -0x3f, UPT ;  /* 0xffffffc10400788c */ /* 0x000fe4000bf46070 */
[----:B------:R-:W-:Y:S01]  /*17c0*/  USEL UR41, UR43, 0x5, UP0 ;  /* 0x000000052b297887 */ /* 0x000fe20008000000 */
[----:B------:R-:W2:Y:S03]  /*17d0*/  LDCU UR39, c[0x0][0x374] ;  /* 0x00006e80ff2777ac */ /* 0x000ea60008000800 */
[----:B------:R-:W-:-:S02]  /*17e0*/  UIADD3 UR21, UPT, UPT, UR41, -0x1, URZ ;  /* 0xffffffff29157890 */ /* 0x000fc4000fffe0ff */
[----:B------:R-:W-:-:S03]  /*17f0*/  USEL UR24, UR24, 0x2, UP1 ;  /* 0x0000000218187887 */ /* 0x000fc60008800000 */
[----:B------:R-:W-:Y:S02]  /*1800*/  @UP2 UIADD3 UR21, UPT, UPT, UR41, URZ, URZ ;  /* 0x000000ff29152290 */ /* 0x000fe4000fffe0ff */
[----:B------:R-:W-:Y:S02]  /*1810*/  UIADD3 UR29, UPT, UPT, UR7, 0x8c00, UR28 ;  /* 0x00008c00071d7890 */ /* 0x000fe4000fffe01c */
[----:B------:R-:W-:Y:S02]  /*1820*/  UIADD3 UR44, UPT, UPT, UR43, -UR41, URZ ;  /* 0x800000292b2c7290 */ /* 0x000fe4000fffe0ff */
[----:B------:R-:W-:Y:S01]  /*1830*/  UIADD3 UR21, UPT, UPT, UR21, 0x1, URZ ;  /* 0x0000000115157890 */ /* 0x000fe2000fffe0ff */
[----:B-1--4-:R-:W-:-:S11]  /*1840*/  UMOV UR5, URZ ;  /* 0x000000ff00057c82 */ /* 0x012fd60008000000 */
.L_x_42:
[----:B-1----:R-:W1:Y:S02]  /*1850*/  S2UR UR4, SR_CgaCtaId ;  /* 0x00000000000479c3 */ /* 0x002e640000008800 */
[----:B-1----:R-:W-:-:S09]  /*1860*/  UISETP.NE.AND UP0, UPT, UR4, URZ, UPT ;  /* 0x000000ff0400728c */ /* 0x002fd2000bf05270 */
[----:B------:R-:W-:Y:S05]  /*1870*/  BRA.U UP0, `(.L_x_23) ;  /* 0x0000000100287547 */ /* 0x000fea000b800000 */
[----:B------:R-:W-:Y:S02]  /*1880*/  LEA R0, R9, UR7, 0x3 ;  /* 0x0000000709007c11 */ /* 0x000fe4000f8e18ff */
[----:B------:R-:W-:-:S04]  /*1890*/  SHF.L.U32 R3, R8, 0x1f, RZ ;  /* 0x0000001f08037819 */ /* 0x000fc800000006ff */
[----:B------:R-:W1:Y:S02]  /*18a0*/  SYNCS.PHASECHK.TRANS64.TRYWAIT P0, [R0+URZ+0x110], R3 ;  /* 0x00011003000075a7 */ /* 0x000e6400080011ff */
[----:B-1----:R-:W-:Y:S05]  /*18b0*/  @!P0 BRA `(.L_x_24) ;  /* 0x0000007c00888947 */ /* 0x002fea0003800000 */
.L_x_133:
[----:B------:R3:W-:Y:S01]  /*18c0*/  SYNCS.ARRIVE.TRANS64.A1T0 RZ, [R0+URZ+0x100], RZ ;  /* 0x000100ff00ff79a7 */ /* 0x0007e200081000ff */
[----:B------:R-:W-:-:S05]  /*18d0*/  VIADD R9, R9, 0x1 ;  /* 0x0000000109097836 */ /* 0x000fca0000000000 */
[----:B------:R-:W-:-:S04]  /*18e0*/  ISETP.NE.AND P0, PT, R9, 0x2, PT ;  /* 0x000000020900780c */ /* 0x000fc80003f05270 */
[----:B-1----:R-:W-:Y:S02]  /*18f0*/  SEL R3, RZ, 0x1, P0 ;  /* 0x00000001ff037807 */ /* 0x002fe40000000000 */
[----:B------:R-:W-:Y:S02]  /*1900*/  SEL R9, R9, RZ, P0 ;  /* 0x000000ff09097207 */ /* 0x000fe40000000000 */
[----:B------:R-:W-:-:S07]  /*1910*/  LOP3.LUT R8, R8, R3, RZ, 0x3c, !PT ;  /* 0x0000000308087212 */ /* 0x000fce00078e3cff */
.L_x_23:
[----:B------:R-:W-:Y:S01]  /*1920*/  ULEA UR4, UR5, UR7, 0x3 ;  /* 0x0000000705047291 */ /* 0x000fe2000f8e18ff */
[----:B---3--:R-:W-:Y:S01]  /*1930*/  SHF.L.U32 R0, R12, 0x1f, RZ ;  /* 0x0000001f0c007819 */ /* 0x008fe200000006ff */
[----:B------:R-:W-:Y:S02]  /*1940*/  UISETP.GE.U32.AND UP0, UPT, UR46, 0x3f, UPT ;  /* 0x0000003f2e00788c */ /* 0x000fe4000bf06070 */
[----:B------:R-:W-:Y:S02]  /*1950*/  USHF.L.U32 UR35, UR30, 0x6, URZ ;  /* 0x000000061e237899 */ /* 0x000fe400080006ff */
[----:B------:R-:W-:Y:S01]  /*1960*/  ULEA UR19, UR31, UR45, 0x8 ;  /* 0x0000002d1f137291 */ /* 0x000fe2000f8e40ff */
[----:B------:R-:W-:Y:S02]  /*1970*/  UMOV UR13, URZ ;  /* 0x000000ff000d7c82 */ /* 0x000fe40008000000 */
[----:B------:R1:W3:Y:S02]  /*1980*/  SYNCS.PHASECHK.TRANS64.TRYWAIT P0, [UR4+0x28], R0 ;  /* 0x00002800ff0075a7 */ /* 0x0002e40008001104 */
[----:B------:R-:W-:Y:S07]  /*1990*/  BRA.U !UP0, `(.L_x_25) ;  /* 0x0000000108bc7547 */ /* 0x000fee000b800000 */
[----:B------:R-:W-:Y:S01]  /*19a0*/  UMOV UR6, URZ ;  /* 0x000000ff00067c82 */ /* 0x000fe20008000000 */
[----:B------:R-:W-:-:S05]  /*19b0*/  UMOV UR4, UR5 ;  /* 0x0000000500047c82 */ /* 0x000fca0008000000 */
.L_x_31:
[----:B------:R-:W-:Y:S01]  /*19c0*/  ULEA UR33, UR4, UR7, 0x3 ;  /* 0x0000000704217291 */ /* 0x000fe2000f8e18ff */
[----:B---3--:R-:W-:Y:S01]  /*19d0*/  @!P3 MOV R2, 0x2800 ;  /* 0x000028000002b802 */ /* 0x008fe20000000f00 */
[----:B-1-34-:R-:W-:Y:S10]  /*19e0*/  @P0 BRA `(.L_x_26) ;  /* 0x00000000000c0947 */ /* 0x01aff40003800000 */
[----:B------:R-:W-:-:S04]  /*19f0*/  SHF.L.U32 R3, R12, 0x1f, RZ ;  /* 0x0000001f0c037819 */ /* 0x000fc800000006ff */
[----:B------:R-:W3:Y:S02]  /*1a00*/  SYNCS.PHASECHK.TRANS64.TRYWAIT P0, [UR33+0x28], R3 ;  /* 0x00002803ff0075a7 */ /* 0x000ee40008001121 */
[----:B---3--:R-:W-:Y:S05]  /*1a10*/  @!P0 BRA `(.L_x_27) ;  /* 0x0000007c00448947 */ /* 0x008fea0003800000 */
.L_x_26:
[----:B------:R3:W-:Y:S01]  /*1a20*/  @!P3 SYNCS.ARRIVE.TRANS64 RZ, [UR33], R2 ;  /* 0x00000002ffffb9a7 */ /* 0x0007e20008000021 */
[----:B------:R-:W-:-:S04]  /*1a30*/  ULOP3.LUT UR5, UR24, 0x2, URZ, 0xfc, !UPT ;  /* 0x0000000218057892 */ /* 0x000fc8000f8efcff */
[----:B------:R-:W-:-:S09]  /*1a40*/  UISETP.NE.AND UP0, UPT, UR5, 0x2, UPT ;  /* 0x000000020500788c */ /* 0x000fd2000bf05270 */
[----:B------:R-:W-:Y:S05]  /*1a50*/  BRA.U UP0, `(.L_x_28) ;  /* 0x0000000100047547 */ /* 0x000fea000b800000 */
[----:B--2---:R-:W-:Y:S05]  /*1a60*/  BPT.TRAP 0x1 ;  /* 0x000000040000795c */ /* 0x004fea0000300000 */
.L_x_28:
[----:B------:R-:W-:Y:S04]  /*1a70*/  BSSY.RECONVERGENT B0, `(.L_x_29) ;  /* 0x0000003000007945 */ /* 0x000fe80003800200 */
[----:B------:R-:W-:Y:S05]  /*1a80*/  @P2 BRA `(.L_x_30) ;  /* 0x0000000000042947 */ /* 0x000fea0003800000 */
[----:B--2---:R-:W-:Y:S05]  /*1a90*/  BPT.TRAP 0x1 ;  /* 0x000000040000795c */ /* 0x004fea0000300000 */
.L_x_30:
[----:B--2---:R-:W-:Y:S05]  /*1aa0*/  BSYNC.RECONVERGENT B0 ;  /* 0x0000000000007941 */ /* 0x004fea0003800200 */
.L_x_29:
[----:B------:R-:W-:Y:S02]  /*1ab0*/  UIADD3 UR5, UPT, UPT, UR4, 0x1, URZ ;  /* 0x0000000104057890 */ /* 0x000fe4000fffe0ff */
[----:B------:R-:W-:Y:S02]  /*1ac0*/  USHF.L.U32 UR34, UR6, 0x5, URZ ;  /* 0x0000000506227899 */ /* 0x000fe400080006ff */
[----:B------:R-:W-:Y:S02]  /*1ad0*/  UISETP.NE.AND UP0, UPT, UR5, 0x5, UPT ;  /* 0x000000050500788c */ /* 0x000fe4000bf05270 */
[----:B------:R-:W-:Y:S02]  /*1ae0*/  UIADD3 UR6, UPT, UPT, UR6, 0x1, URZ ;  /* 0x0000000106067890 */ /* 0x000fe4000fffe0ff */
[----:B------:R-:W-:Y:S02]  /*1af0*/  USEL UR9, URZ, 0x1, UP0 ;  /* 0x00000001ff097887 */ /* 0x000fe40008000000 */
[----:B------:R-:W-:-:S02]  /*1b00*/  USEL UR5, UR5, URZ, UP0 ;  /* 0x000000ff05057287 */ /* 0x000fc40008000000 */
[----:B------:R-:W-:Y:S02]  /*1b10*/  ULEA UR32, UR4, UR7, 0xb ;  /* 0x0000000704207291 */ /* 0x000fe4000f8e58ff */
[----:B------:R-:W-:Y:S01]  /*1b20*/  ULEA UR8, UR5, UR7, 0x3 ;  /* 0x0000000705087291 */ /* 0x000fe2000f8e18ff */
[----:B------:R-:W-:Y:S01]  /*1b30*/  LOP3.LUT R12, R12, UR9, RZ, 0x3c, !PT ;  /* 0x000000090c0c7c12 */ /* 0x000fe2000f8e3cff */
[----:B------:R-:W-:Y:S02]  /*1b40*/  UIADD3 UR10, UP1, UPT, UR26, 0x80, URZ ;  /* 0x000000801a0a7890 */ /* 0x000fe4000ff3e0ff */
[----:B------:R-:W-:Y:S01]  /*1b50*/  ULEA UR16, UR4, UR28, 0xd ;  /* 0x0000001c04107291 */ /* 0x000fe2000f8e68ff */
[----:B-1----:R-:W-:Y:S01]  /*1b60*/  SHF.L.U32 R0, R12, 0x1f, RZ ;  /* 0x0000001f0c007819 */ /* 0x002fe200000006ff */
[----:B------:R-:W-:Y:S02]  /*1b70*/  UIADD3.X UR11, UPT, UPT, URZ, UR27, URZ, UP1, !UPT ;  /* 0x0000001bff0b7290 */ /* 0x000fe40008ffe4ff */
[----:B------:R-:W-:Y:S01]  /*1b80*/  UIADD3 UR32, UPT, UPT, UR32, 0x6400, URZ ;  /* 0x0000640020207890 */ /* 0x000fe2000fffe0ff */
[----:B------:R4:W1:Y:S01]  /*1b90*/  SYNCS.PHASECHK.TRANS64.TRYWAIT P0, [UR8+0x28], R0 ;  /* 0x00002800ff0075a7 */ /* 0x0008620008001108 */
[----:B------:R-:W-:-:S02]  /*1ba0*/  UIADD3 UR8, UP0, UPT, UR26, 0x180, URZ ;  /* 0x000001801a087890 */ /* 0x000fc4000ff1e0ff */
[----:B------:R-:W-:Y:S02]  /*1bb0*/  UIADD3 UR16, UPT, UPT, UR7, 0x8c00, UR16 ;  /* 0x00008c0007107890 */ /* 0x000fe4000fffe010 */
[----:B------:R-:W-:Y:S02]  /*1bc0*/  UIADD3.X UR9, UPT, UPT, URZ, UR27, URZ, UP0, !UPT ;  /* 0x0000001bff097290 */ /* 0x000fe400087fe4ff */
[----:B------:R-:W-:Y:S01]  /*1bd0*/  UISETP.NE.AND UP0, UPT, UR6, UR21, UPT ;  /* 0x000000150600728c */ /* 0x000fe2000bf05270 */
[----:B------:R-:W-:Y:S01]  /*1be0*/  UMOV UR12, 0x0 ;  /* 0x00000000000c7882 */ /* 0x000fe20000000000 */
[----:B------:R-:W-:Y:S01]  /*1bf0*/  UMOV UR13, 0x10000000 ;  /* 0x10000000000d7882 */ /* 0x000fe20000000000 */
[----:B------:R-:W-:Y:S01]  /*1c00*/  UMOV UR4, 0x30000 ;  /* 0x0003000000047882 */ /* 0x000fe20000000000 */
[----:B------:R-:W-:Y:S01]  /*1c10*/  UMOV UR20, UR36 ;  /* 0x0000002400147c82 */ /* 0x000fe20008000000 */
[----:B------:R-:W-:Y:S01]  /*1c20*/  UMOV UR17, UR33 ;  /* 0x0000002100117c82 */ /* 0x000fe20008000000 */
[----:B------:R-:W-:Y:S01]  /*1c30*/  UMOV UR18, UR34 ;  /* 0x0000002200127c82 */ /* 0x000fe20008000000 */
[----:B------:R-:W-:Y:S01]  /*1c40*/  UTMALDG.3D [UR32], [UR10], desc[UR12] ;  /* 0x00000c200a0075b4 */ /* 0x000fe20008011000 */
[----:B------:R2:W-:Y:S02]  /*1c50*/  UTMALDG.3D.MULTICAST [UR16], [UR8], UR4, desc[UR12] ;  /* 0x00000c10080073b4 */ /* 0x0005e40008011804 */
[----:B--2---:R-:W-:Y:S01]  /*1c60*/  UMOV UR13, UR21 ;  /* 0x00000015000d7c82 */ /* 0x004fe20008000000 */
[----:B------:R-:W-:Y:S01]  /*1c70*/  UMOV UR4, UR5 ;  /* 0x0000000500047c82 */ /* 0x000fe20008000000 */
[----:B------:R-:W-:Y:S05]  /*1c80*/  BRA.U UP0, `(.L_x_31) ;  /* 0xfffffffd004c7547 */ /* 0x000fea000b83ffff */
.L_x_25:
[----:B------:R-:W-:Y:S01]  /*1c90*/  ULEA UR4, UR5, UR7, 0x3 ;  /* 0x0000000705047291 */ /* 0x000fe2000f8e18ff */
[----:B-1--4-:R-:W-:Y:S01]  /*1ca0*/  SHF.L.U32 R0, R12, 0x1f, RZ ;  /* 0x0000001f0c007819 */ /* 0x012fe200000006ff */
[----:B------:R-:W-:Y:S01]  /*1cb0*/  @!P1 SYNCS.ARRIVE.TRANS64.A1T0 RZ, [UR7+0x98], RZ ;  /* 0x000098ffffff99a7 */ /* 0x000fe20008100007 */
[----:B------:R-:W-:-:S06]  /*1cc0*/  UISETP.GT.AND UP0, UPT, UR43, UR41, UPT ;  /* 0x000000292b00728c */ /* 0x000fcc000bf04270 */
[----:B---3--:R1:W3:Y:S03]  /*1cd0*/  SYNCS.PHASECHK.TRANS64.TRYWAIT P0, [UR4+0x28], R0 ;  /* 0x00002800ff0075a7 */ /* 0x0082e60008001104 */
[----:B------:R-:W-:Y:S05]  /*1ce0*/  BRA.U !UP0, `(.L_x_32) ;  /* 0x0000000108bc7547 */ /* 0x000fea000b800000 */
[----:B------:R-:W-:Y:S01]  /*1cf0*/  UIADD3 UR25, UPT, UPT, UR44, UR13, URZ ;  /* 0x0000000d2c197290 */ /* 0x000fe2000fffe0ff */
[----:B------:R-:W-:-:S11]  /*1d00*/  UMOV UR4, UR5 ;  /* 0x0000000500047c82 */ /* 0x000fd60008000000 */
.L_x_38:
[----:B------:R-:W-:Y:S01]  /*1d10*/  ULEA UR9, UR4, UR7, 0x3 ;  /* 0x0000000704097291 */ /* 0x000fe2000f8e18ff */
[----:B---3--:R-:W-:Y:S01]  /*1d20*/  @!P3 MOV R2, 0x2800 ;  /* 0x000028000002b802 */ /* 0x008fe20000000f00 */
[----:B-1-3--:R-:W-:Y:S10]  /*1d30*/  @P0 BRA `(.L_x_33) ;  /* 0x00000000000c0947 */ /* 0x00aff40003800000 */
[----:B------:R-:W-:-:S04]  /*1d40*/  SHF.L.U32 R3, R12, 0x1f, RZ ;  /* 0x0000001f0c037819 */ /* 0x000fc800000006ff */
[----:B------:R-:W3:Y:S02]  /*1d50*/  SYNCS.PHASECHK.TRANS64.TRYWAIT P0, [UR9+0x28], R3 ;  /* 0x00002803ff0075a7 */ /* 0x000ee40008001109 */
[----:B---3--:R-:W-:Y:S05]  /*1d60*/  @!P0 BRA `(.L_x_34) ;  /* 0x0000007800888947 */ /* 0x008fea0003800000 */
.L_x_33:
[----:B------:R3:W-:Y:S01]  /*1d70*/  @!P3 SYNCS.ARRIVE.TRANS64 RZ, [UR9], R2 ;  /* 0x00000002ffffb9a7 */ /* 0x0007e20008000009 */
[----:B------:R-:W-:-:S04]  /*1d80*/  ULOP3.LUT UR5, UR24, 0x2, URZ, 0xfc, !UPT ;  /* 0x0000000218057892 */ /* 0x000fc8000f8efcff */
[----:B------:R-:W-:-:S09]  /*1d90*/  UISETP.NE.AND UP0, UPT, UR5, 0x2, UPT ;  /* 0x000000020500788c */ /* 0x000fd2000bf05270 */
[----:B------:R-:W-:Y:S05]  /*1da0*/  BRA.U UP0, `(.L_x_35) ;  /* 0x0000000100047547 */ /* 0x000fea000b800000 */
[----:B--2---:R-:W-:Y:S05]  /*1db0*/  BPT.TRAP 0x1 ;  /* 0x000000040000795c */ /* 0x004fea0000300000 */
.L_x_35:
[----:B------:R-:W-:Y:S04]  /*1dc0*/  BSSY.RECONVERGENT B0, `(.L_x_36) ;  /* 0x0000003000007945 */ /* 0x000fe80003800200 */
[----:B------:R-:W-:Y:S05]  /*1dd0*/  @P2 BRA `(.L_x_37) ;  /* 0x0000000000042947 */ /* 0x000fea0003800000 */
[----:B--2---:R-:W-:Y:S05]  /*1de0*/  BPT.TRAP 0x1 ;  /* 0x000000040000795c */ /* 0x004fea0000300000 */
.L_x_37:
[----:B--2---:R-:W-:Y:S05]  /*1df0*/  BSYNC.RECONVERGENT B0 ;  /* 0x0000000000007941 */ /* 0x004fea0003800200 */
.L_x_36:
[----:B------:R-:W-:Y:S02]  /*1e00*/  UIADD3 UR5, UPT, UPT, UR4, 0x1, URZ ;  /* 0x0000000104057890 */ /* 0x000fe4000fffe0ff */
[----:B------:R-:W-:Y:S02]  /*1e10*/  UIADD3 UR14, UP1, UPT, UR26, 0x80, URZ ;  /* 0x000000801a0e7890 */ /* 0x000fe4000ff3e0ff */
[----:B------:R-:W-:Y:S02]  /*1e20*/  UISETP.NE.AND UP0, UPT, UR5, 0x5, UPT ;  /* 0x000000050500788c */ /* 0x000fe4000bf05270 */
[----:B------:R-:W-:Y:S02]  /*1e30*/  USHF.L.U32 UR10, UR13, 0x5, URZ ;  /* 0x000000050d0a7899 */ /* 0x000fe400080006ff */
[----:B------:R-:W-:Y:S02]  /*1e40*/  USEL UR8, URZ, 0x1, UP0 ;  /* 0x00000001ff087887 */ /* 0x000fe40008000000 */
[----:B------:R-:W-:-:S02]  /*1e50*/  USEL UR5, UR5, URZ, UP0 ;  /* 0x000000ff05057287 */ /* 0x000fc40008000000 */
[----:B------:R-:W-:Y:S02]  /*1e60*/  UIADD3 UR22, UP0, UPT, UR26, 0x180, URZ ;  /* 0x000001801a167890 */ /* 0x000fe4000ff1e0ff */
[----:B------:R-:W-:Y:S01]  /*1e70*/  LOP3.LUT R12, R12, UR8, RZ, 0x3c, !PT ;  /* 0x000000080c0c7c12 */ /* 0x000fe2000f8e3cff */
[----:B------:R-:W-:Y:S02]  /*1e80*/  ULEA UR8, UR4, UR7, 0xb ;  /* 0x0000000704087291 */ /* 0x000fe4000f8e58ff */
[----:B------:R-:W-:Y:S01]  /*1e90*/  ULEA UR6, UR5, UR7, 0x3 ;  /* 0x0000000705067291 */ /* 0x000fe2000f8e18ff */
[----:B-1----:R-:W-:Y:S01]  /*1ea0*/  SHF.L.U32 R0, R12, 0x1f, RZ ;  /* 0x0000001f0c007819 */ /* 0x002fe200000006ff */
[----:B------:R-:W-:Y:S02]  /*1eb0*/  UIADD3 UR8, UPT, UPT, UR8, 0x6400, URZ ;  /* 0x0000640008087890 */ /* 0x000fe4000fffe0ff */
[----:B------:R-:W-:Y:S02]  /*1ec0*/  UIADD3.X UR15, UPT, UPT, URZ, UR27, URZ, UP1, !UPT ;  /* 0x0000001bff0f7290 */ /* 0x000fe40008ffe4ff */
[----:B------:R-:W-:-:S02]  /*1ed0*/  ULEA UR16, UR4, UR29, 0xd ;  /* 0x0000001d04107291 */ /* 0x000fc4000f8e68ff */
[----:B------:R-:W-:Y:S01]  /*1ee0*/  UIADD3.X UR23, UPT, UPT, URZ, UR27, URZ, UP0, !UPT ;  /* 0x0000001bff177290 */ /* 0x000fe200087fe4ff */
[----:B------:R4:W1:Y:S01]  /*1ef0*/  SYNCS.PHASECHK.TRANS64.TRYWAIT P0, [UR6+0x28], R0 ;  /* 0x00002800ff0075a7 */ /* 0x0008620008001106 */
[----:B------:R-:W-:Y:S01]  /*1f00*/  UMOV UR30, 0x0 ;  /* 0x00000000001e7882 */ /* 0x000fe20000000000 */
[----:B------:R-:W-:Y:S01]  /*1f10*/  UMOV UR31, 0x10000000 ;  /* 0x10000000001f7882 */ /* 0x000fe20000000000 */
[----:B------:R-:W-:Y:S01]  /*1f20*/  UMOV UR11, UR35 ;  /* 0x00000023000b7c82 */ /* 0x000fe20008000000 */
[----:B------:R-:W-:Y:S01]  /*1f30*/  UMOV UR12, UR36 ;  /* 0x00000024000c7c82 */ /* 0x000fe20008000000 */
[----:B------:R-:W-:Y:S01]  /*1f40*/  UMOV UR6, 0x30000 ;  /* 0x0003000000067882 */ /* 0x000fe20000000000 */
[----:B------:R-:W-:Y:S01]  /*1f50*/  UMOV UR20, UR36 ;  /* 0x0000002400147c82 */ /* 0x000fe20008000000 */
[----:B------:R-:W-:Y:S01]  /*1f60*/  UMOV UR17, UR9 ;  /* 0x0000000900117c82 */ /* 0x000fe20008000000 */
[----:B------:R-:W-:Y:S01]  /*1f70*/  UMOV UR18, UR10 ;  /* 0x0000000a00127c82 */ /* 0x000fe20008000000 */
[----:B------:R4:W-:Y:S01]  /*1f80*/  UTMALDG.3D [UR8], [UR14], desc[UR30] ;  /* 0x00001e080e0075b4 */ /* 0x0009e20008011000 */
[----:B------:R-:W-:Y:S01]  /*1f90*/  UIADD3 UR13, UPT, UPT, UR13, 0x1, URZ ;  /* 0x000000010d0d7890 */ /* 0x000fe2000fffe0ff */
[----:B------:R-:W-:-:S03]  /*1fa0*/  UMOV UR4, UR5 ;  /* 0x0000000500047c82 */ /* 0x000fc60008000000 */
[----:B------:R-:W-:Y:S01]  /*1fb0*/  UISETP.NE.AND UP0, UPT, UR13, UR25, UPT ;  /* 0x000000190d00728c */ /* 0x000fe2000bf05270 */
[----:B------:R4:W-:Y:S08]  /*1fc0*/  UTMALDG.3D.MULTICAST [UR16], [UR22], UR6, desc[UR30] ;  /* 0x00001e10160073b4 */ /* 0x0009f00008011806 */
[----:B----4-:R-:W-:Y:S05]  /*1fd0*/  BRA.U UP0, `(.L_x_38) ;  /* 0xfffffffd004c7547 */ /* 0x010fea000b83ffff */
.L_x_32:
[C---:B------:R-:W-:Y:S01]  /*1fe0*/  LEA R3, R11.reuse, UR7, 0x3 ;  /* 0x000000070b037c11 */ /* 0x040fe2000f8e18ff */
[----:B------:R-:W-:Y:S01]  /*1ff0*/  NOP ;  /* 0x0000000000007918 */ /* 0x000fe20000000000 */
[----:B-1----:R-:W-:Y:S02]  /*2000*/  SHF.L.U32 R0, R10, 0x1f, RZ ;  /* 0x0000001f0a007819 */ /* 0x002fe400000006ff */
[----:B------:R-:W-:Y:S02]  /*2010*/  LEA R5, R11, UR7, 0x4 ;  /* 0x000000070b057c11 */ /* 0x000fe4000f8e20ff */
[----:B---3--:R-:W1:Y:S02]  /*2020*/  SYNCS.PHASECHK.TRANS64.TRYWAIT P0, [R3+URZ+0xa0], R0 ;  /* 0x0000a000030075a7 */ /* 0x008e6400080011ff */
[----:B-1----:R-:W-:Y:S05]  /*2030*/  @!P0 BRA `(.L_x_39) ;  /* 0x0000007400ec8947 */ /* 0x002fea0003800000 */
.L_x_136:
[----:B------:R-:W3:Y:S01]  /*2040*/  LDS.128 R4, [R5+0x130] ;  /* 0x0001300005047984 */ /* 0x000ee20000000c00 */
[----:B------:R-:W-:Y:S01]  /*2050*/  UISETP.GE.AND UP0, UPT, UR42, 0x1, UPT ;  /* 0x000000012a00788c */ /* 0x000fe2000bf06270 */
[----:B------:R-:W-:Y:S01]  /*2060*/  @!PT LDS RZ, [RZ] ;  /* 0x00000000fffff984 */ /* 0x000fe20000000800 */
[----:B------:R-:W-:Y:S01]  /*2070*/  @!PT LDS RZ, [RZ] ;  /* 0x00000000fffff984 */ /* 0x000fe20000000800 */
[----:B------:R-:W-:Y:S01]  /*2080*/  @!PT LDS RZ, [RZ] ;  /* 0x00000000fffff984 */ /* 0x000fe20000000800 */
[----:B------:R-:W-:Y:S01]  /*2090*/  @!PT LDS RZ, [RZ] ;  /* 0x00000000fffff984 */ /* 0x000fe20000000800 */
[----:B------:R4:W-:Y:S06]  /*20a0*/  MEMBAR.ALL.CTA ;  /* 0x0000000000007992 */ /* 0x0009ec0000008000 */
[----:B----4-:R-:W4:Y:S01]  /*20b0*/  FENCE.VIEW.ASYNC.S ;  /* 0x00000000000073c6 */ /* 0x010f220000000000 */
[----:B---3--:R-:W-:-:S13]  /*20c0*/  LOP3.LUT P0, RZ, R6, 0x1, RZ, 0xc0, !PT ;  /* 0x0000000106ff7812 */ /* 0x008fda000780c0ff */
[----:B----4-:R-:W-:Y:S01]  /*20d0*/  VOTEU.ANY UP1, P0 ;  /* 0x0000000000ff7886 */ /* 0x010fe20000020100 */
[----:B------:R-:W-:-:S13]  /*20e0*/  PLOP3.LUT P0, PT, PT, PT, UP1, 0x80, 0x8 ;  /* 0x000000000008781c */ /* 0x000fda0003f0f018 */
[----:B-1----:R-:W-:Y:S02]  /*20f0*/  @P0 LOP3.LUT R0, R5, 0xffff, RZ, 0xc0, !PT ;  /* 0x0000ffff05000812 */ /* 0x002fe400078ec0ff */
[----:B------:R-:W-:Y:S02]  /*2100*/  @P0 MOV R2, R4 ;  /* 0x0000000400020202 */ /* 0x000fe40000000f00 */
[----:B------:R-:W-:Y:S01]  /*2110*/  @P0 R2UR UR6, R0 ;  /* 0x00000000000602ca */ /* 0x000fe200000e0000 */
[----:B------:R-:W-:Y:S01]  /*2120*/  VIADD R0, R3, 0xb0 ;  /* 0x000000b003007836 */ /* 0x000fe20000000000 */
[----:B------:R-:W-:Y:S02]  /*2130*/  @P0 SHF.R.U32.HI R4, RZ, 0x10, R5 ;  /* 0x00000010ff040819 */ /* 0x000fe40000011605 */
[----:B------:R-:W-:Y:S02]  /*2140*/  @P0 R2UR UR8, R2 ;  /* 0x00000000020802ca */ /* 0x000fe400000e0000 */
[----:B------:R-:W-:-:S02]  /*2150*/  PRMT R0, RZ, 0x654, R0 ;  /* 0x00000654ff007816 */ /* 0x000fc40000000000 */
[----:B------:R-:W-:Y:S02]  /*2160*/  @P0 R2UR UR4, R4 ;  /* 0x00000000040402ca */ /* 0x000fe400000e0000 */
[----:B------:R1:W-:Y:S03]  /*2170*/  SYNCS.ARRIVE.TRANS64.RED.A1T0 RZ, [R0+URZ], RZ ;  /* 0x000000ff00ff79a7 */ /* 0x0003e600081004ff */
[----:B------:R-:W-:-:S04]  /*2180*/  @UP1 UMOV UR37, UR6 ;  /* 0x0000000600251c82 */ /* 0x000fc80008000000 */
[----:B------:R-:W-:-:S04]  /*2190*/  @UP1 UMOV UR38, UR8 ;  /* 0x0000000800261c82 */ /* 0x000fc80008000000 */
[----:B------:R-:W-:Y:S01]  /*21a0*/  @UP1 UMOV UR36, UR4 ;  /* 0x0000000400241c82 */ /* 0x000fe20008000000 */
[----:B------:R-:W-:Y:S05]  /*21b0*/  BRA.U !UP0, `(.L_x_40) ;  /* 0x0000000108d47547 */ /* 0x000fea000b800000 */
[----:B------:R-:W2:Y:S01]  /*21c0*/  LDCU.128 UR12, c[0x0][0xb10] ;  /* 0x00016200ff0c77ac */ /* 0x000ea20008000c00 */
[----:B------:R-:W3:Y:S01]  /*21d0*/  LDCU UR25, c[0x0][0xb20] ;  /* 0x00016400ff1977ac */ /* 0x000ee20008000800 */
[----:B------:R-:W4:Y:S01]  /*21e0*/  LDCU UR20, c[0x0][0xb0c] ;  /* 0x00016180ff1477ac */ /* 0x000f220008000800 */
[----:B------:R-:W1:Y:S01]  /*21f0*/  LDCU.64 UR10, c[0x0][0xb28] ;  /* 0x00016500ff0a77ac */ /* 0x000e620008000a00 */
[----:B------:R-:W-:Y:S02]  /*2200*/  UISETP.NE.AND UP3, UPT, UR42, 0x1, UPT ;  /* 0x000000012a00788c */ /* 0x000fe4000bf65270 */
[----:B--2---:R-:W-:Y:S02]  /*2210*/  UIMAD.WIDE.U32 UR16, UR39, UR15, URZ ;  /* 0x0000000f271072a5 */ /* 0x004fe4000f8e00ff */
[----:B------:R-:W-:Y:S02]  /*2220*/  UIMAD.WIDE.U32 UR8, UR40, UR12, URZ ;  /* 0x0000000c280872a5 */ /* 0x000fe4000f8e00ff */
[----:B------:R-:W-:-:S02]  /*2230*/  UISETP.NE.AND UP0, UPT, UR14, 0x1, UPT ;  /* 0x000000010e00788c */ /* 0x000fc4000bf05270 */
[----:B------:R-:W-:Y:S01]  /*2240*/  UIMAD.WIDE.U32 UR22, UR37, UR15, URZ ;  /* 0x0000000f251672a5 */ /* 0x000fe2000f8e00ff */
[----:B------:R-:W-:Y:S02]  /*2250*/  UMOV UR16, UR17 ;  /* 0x0000001100107c82 */ /* 0x000fe40008000000 */
[----:B------:R-:W-:Y:S01]  /*2260*/  UMOV UR8, UR9 ;  /* 0x0000000900087c82 */ /* 0x000fe20008000000 */
[----:B---3--:R-:W-:Y:S02]  /*2270*/  USHF.R.U32.HI UR16, URZ, UR25, UR16 ;  /* 0x00000019ff107299 */ /* 0x008fe40008011610 */
[----:B----4-:R-:W-:Y:S02]  /*2280*/  UISETP.NE.AND UP2, UPT, UR20, 0x1, UPT ;  /* 0x000000011400788c */ /* 0x010fe4000bf45270 */
[----:B------:R-:W-:Y:S02]  /*2290*/  USHF.R.U32.HI UR8, URZ, UR13, UR8 ;  /* 0x0000000dff087299 */ /* 0x000fe40008011608 */
[----:B------:R-:W-:-:S02]  /*22a0*/  USEL UR6, UR39, UR16, !UP0 ;  /* 0x0000001027067287 */ /* 0x000fc4000c000000 */
[----:B------:R-:W-:Y:S02]  /*22b0*/  USEL UR8, UR40, UR8, !UP2 ;  /* 0x0000000828087287 */ /* 0x000fe4000d000000 */
[----:B-1----:R-:W-:Y:S01]  /*22c0*/  UIMAD.WIDE.U32 UR16, UR6, UR10, URZ ;  /* 0x0000000a061072a5 */ /* 0x002fe2000f8e00ff */
[----:B------:R-:W-:Y:S01]  /*22d0*/  UMOV UR4, UR23 ;  /* 0x0000001700047c82 */ /* 0x000fe20008000000 */
[----:B------:R-:W-:Y:S02]  /*22e0*/  UIMAD.WIDE.U32 UR18, UR38, UR12, URZ ;  /* 0x0000000c261272a5 */ /* 0x000fe4000f8e00ff */
[----:B------:R-:W-:-:S03]  /*22f0*/  UIMAD.WIDE.U32 UR22, UR8, UR10, URZ ;  /* 0x0000000a081672a5 */ /* 0x000fc6000f8e00ff */
[----:B------:R-:W-:Y:S01]  /*2300*/  UMOV UR16, UR17 ;  /* 0x0000001100107c82 */ /* 0x000fe20008000000 */
[----:B------:R-:W-:Y:S02]  /*2310*/  USHF.R.U32.HI UR4, URZ, UR25, UR4 ;  /* 0x00000019ff047299 */ /* 0x000fe40008011604 */
[----:B------:R-:W-:Y:S01]  /*2320*/  @UP3 USHF.R.U32.HI UR6, URZ, UR11, UR16 ;  /* 0x0000000bff063299 */ /* 0x000fe20008011610 */
[----:B------:R-:W-:Y:S01]  /*2330*/  UMOV UR18, UR19 ;  /* 0x0000001300127c82 */ /* 0x000fe20008000000 */
[----:B------:R-:W-:Y:S01]  /*2340*/  UMOV UR22, UR23 ;  /* 0x0000001700167c82 */ /* 0x000fe20008000000 */
[----:B------:R-:W-:Y:S02]  /*2350*/  USHF.R.U32.HI UR13, URZ, UR13, UR18 ;  /* 0x0000000dff0d7299 */ /* 0x000fe40008011612 */
[----:B------:R-:W-:Y:S02]  /*2360*/  USEL UR4, UR37, UR4, !UP0 ;  /* 0x0000000425047287 */ /* 0x000fe4000c000000 */
[----:B------:R-:W-:-:S02]  /*2370*/  @UP3 USHF.R.U32.HI UR8, URZ, UR11, UR22 ;  /* 0x0000000bff083299 */ /* 0x000fc40008011616 */
[----:B------:R-:W-:Y:S02]  /*2380*/  UIMAD UR9, UR42, UR6, URZ ;  /* 0x000000062a0972a4 */ /* 0x000fe4000f8e02ff */
[----:B------:R-:W-:Y:S02]  /*2390*/  USEL UR6, UR38, UR13, !UP2 ;  /* 0x0000000d26067287 */ /* 0x000fe4000d000000 */
[----:B------:R-:W-:Y:S02]  /*23a0*/  UIMAD UR12, UR42, UR8, URZ ;  /* 0x000000082a0c72a4 */ /* 0x000fe4000f8e02ff */
[----:B------:R-:W-:Y:S02]  /*23b0*/  UISETP.GE.AND UP0, UPT, UR4, UR9, UPT ;  /* 0x000000090400728c */ /* 0x000fe4000bf06270 */
[----:B------:R-:W-:Y:S02]  /*23c0*/  UIMAD.WIDE.U32 UR16, UR4, UR10, URZ ;  /* 0x0000000a041072a5 */ /* 0x000fe4000f8e00ff */
[----:B------:R-:W-:-:S02]  /*23d0*/  UISETP.GE.OR UP0, UPT, UR6, UR12, UP0 ;  /* 0x0000000c0600728c */ /* 0x000fc40008706670 */
[----:B------:R-:W-:Y:S02]  /*23e0*/  UIMAD.WIDE.U32 UR12, UR6, UR10, URZ ;  /* 0x0000000a060c72a5 */ /* 0x000fe4000f8e00ff */
[----:B------:R-:W-:Y:S01]  /*23f0*/  UIADD3 UR15, UPT, UPT, -UR4, URZ, URZ ;  /* 0x000000ff040f7290 */ /* 0x000fe2000fffe1ff */
[----:B------:R-:W-:Y:S01]  /*2400*/  UMOV UR10, UR17 ;  /* 0x00000011000a7c82 */ /* 0x000fe20008000000 */
[----:B------:R-:W-:Y:S02]  /*2410*/  UIADD3 UR12, UPT, UPT, -UR6, URZ, URZ ;  /* 0x000000ff060c7290 */ /* 0x000fe4000fffe1ff */
[----:B------:R-:W-:-:S03]  /*2420*/  USHF.R.U32.HI UR10, URZ, UR11, UR10 ;  /* 0x0000000bff0a7299 */ /* 0x000fc6000801160a */
[----:B------:R-:W-:Y:S01]  /*2430*/  @!UP0 UMOV UR9, UR13 ;  /* 0x0000000d00098c82 */ /* 0x000fe20008000000 */
[----:B------:R-:W-:Y:S02]  /*2440*/  UIMAD UR15, UR14, UR15, UR37 ;  /* 0x0000000f0e0f72a4 */ /* 0x000fe4000f8e0225 */
[----:B------:R-:W-:Y:S02]  /*2450*/  USEL UR10, UR4, UR10, !UP3 ;  /* 0x0000000a040a7287 */ /* 0x000fe4000d800000 */
[----:B------:R-:W-:Y:S02]  /*2460*/  @!UP0 USHF.R.U32.HI UR9, URZ, UR11, UR9 ;  /* 0x0000000bff098299 */ /* 0x000fe40008011609 */
[----:B------:R-:W-:Y:S02]  /*2470*/  UIADD3 UR11, UPT, UPT, -UR10, URZ, URZ ;  /* 0x000000ff0a0b7290 */ /* 0x000fe4000fffe1ff */
[----:B------:R-:W-:Y:S02]  /*2480*/  @!UP0 USEL UR9, UR6, UR9, !UP3 ;  /* 0x0000000906098287 */ /* 0x000fe4000d800000 */
[----:B------:R-:W-:-:S02]  /*2490*/  UIMAD UR11, UR42, UR11, UR4 ;  /* 0x0000000b2a0b72a4 */ /* 0x000fc4000f8e0204 */
[----:B------:R-:W-:Y:S02]  /*24a0*/  @!UP0 UIADD3 UR10, UPT, UPT, UR10, -UR9, URZ ;  /* 0x800000090a0a8290 */ /* 0x000fe4000fffe0ff */
[----:B------:R-:W-:Y:S02]  /*24b0*/  @!UP0 UIMAD UR9, UR11, UR8, UR9 ;  /* 0x000000080b0982a4 */ /* 0x000fe4000f8e0209 */
[----:B------:R-:W-:Y:S02]  /*24c0*/  @!UP0 UIMAD UR4, UR42, UR10, UR6 ;  /* 0x0000000a2a0482a4 */ /* 0x000fe4000f8e0206 */
[----:B------:R-:W-:Y:S02]  /*24d0*/  UIMAD UR8, UR20, UR12, UR38 ;  /* 0x0000000c140872a4 */ /* 0x000fe4000f8e0226 */
[----:B------:R-:W-:Y:S01]  /*24e0*/  UIMAD UR37, UR4, UR14, UR15 ;  /* 0x0000000e042572a4 */ /* 0x000fe2000f8e020f */
[----:B------:R-:W-:Y:S02]  /*24f0*/  @!UP0 UMOV UR6, UR9 ;  /* 0x0000000900068c82 */ /* 0x000fe40008000000 */
[----:B------:R-:W-:-:S12]  /*2500*/  UIMAD UR38, UR6, UR20, UR8 ;  /* 0x00000014062672a4 */ /* 0x000fd8000f8e0208 */
.L_x_40:
[----:B------:R-:W3:Y:S02]  /*2510*/  LDCU UR4, c[0x0][0xb30] ;  /* 0x00016600ff0477ac */ /* 0x000ee40008000800 */
[----:B---3--:R-:W-:-:S09]  /*2520*/  UISETP.NE.AND UP0, UPT, UR4, 0x1, UPT ;  /* 0x000000010400788c */ /* 0x008fd2000bf05270 */
[----:B------:R-:W-:Y:S05]  /*2530*/  BRA.U UP0, `(.L_x_41) ;  /* 0x0000000100447547 */ /* 0x000fea000b800000 */
[----:B------:R-:W3:Y:S01]  /*2540*/  LDCU.128 UR12, c[0x0][0xb10] ;  /* 0x00016200ff0c77ac */ /* 0x000ee20008000c00 */
[----:B------:R-:W4:Y:S01]  /*2550*/  LDCU UR16, c[0x0][0xb0c] ;  /* 0x00016180ff1077ac */ /* 0x000f220008000800 */
[----:B------:R-:W1:Y:S01]  /*2560*/  LDCU UR17, c[0x0][0xb20] ;  /* 0x00016400ff1177ac */ /* 0x000e620008000800 */
[----:B---3--:R-:W-:Y:S02]  /*2570*/  UIMAD.WIDE.U32 UR10, UR38, UR12, URZ ;  /* 0x0000000c260a72a5 */ /* 0x008fe4000f8e00ff */
[----:B------:R-:W-:Y:S02]  /*2580*/  UIMAD.WIDE.U32 UR8, UR37, UR15, URZ ;  /* 0x0000000f250872a5 */ /* 0x000fe4000f8e00ff */
[----:B----4-:R-:W-:Y:S02]  /*2590*/  UISETP.NE.AND UP2, UPT, UR16, 0x1, UPT ;  /* 0x000000011000788c */ /* 0x010fe4000bf45270 */
[----:B------:R-:W-:Y:S01]  /*25a0*/  UISETP.NE.AND UP0, UPT, UR14, 0x1, UPT ;  /* 0x000000010e00788c */ /* 0x000fe2000bf05270 */
[----:B------:R-:W-:-:S02]  /*25b0*/  UMOV UR6, UR11 ;  /* 0x0000000b00067c82 */ /* 0x000fc40008000000 */
[----:B------:R-:W-:Y:S01]  /*25c0*/  UMOV UR4, UR9 ;  /* 0x0000000900047c82 */ /* 0x000fe20008000000 */
[----:B------:R-:W-:Y:S02]  /*25d0*/  USHF.R.U32.HI UR6, URZ, UR13, UR6 ;  /* 0x0000000dff067299 */ /* 0x000fe40008011606 */
[----:B-1----:R-:W-:Y:S02]  /*25e0*/  USHF.R.U32.HI UR4, URZ, UR17, UR4 ;  /* 0x00000011ff047299 */ /* 0x002fe40008011604 */
[----:B------:R-:W-:Y:S02]  /*25f0*/  USEL UR6, UR38, UR6, !UP2 ;  /* 0x0000000626067287 */ /* 0x000fe4000d000000 */
[----:B------:R-:W-:-:S04]  /*2600*/  USEL UR4, UR37, UR4, !UP0 ;  /* 0x0000000425047287 */ /* 0x000fc8000c000000 */
[----:B------:R-:W-:Y:S02]  /*2610*/  UIADD3 UR8, UPT, UPT, UR6, -UR4, URZ ;  /* 0x8000000406087290 */ /* 0x000fe4000fffe0ff */
[----:B------:R-:W-:Y:S02]  /*2620*/  UIADD3 UR4, UPT, UPT, -UR6, UR4, URZ ;  /* 0x0000000406047290 */ /* 0x000fe4000fffe1ff */
[----:B------:R-:W-:Y:S02]  /*2630*/  UIMAD UR37, UR8, UR14, UR37 ;  /* 0x0000000e082572a4 */ /* 0x000fe4000f8e0225 */
[----:B------:R-:W-:-:S12]  /*2640*/  UIMAD UR38, UR4, UR16, UR38 ;  /* 0x00000010042672a4 */ /* 0x000fd8000f8e0226 */
.L_x_41:
[----:B------:R-:W-:Y:S01]  /*2650*/  VIADD R11, R11, 0x1 ;  /* 0x000000010b0b7836 */ /* 0x000fe20000000000 */
[----:B------:R-:W-:Y:S01]  /*2660*/  R2UR UR4, R87 ;  /* 0x00000000570472ca */ /* 0x000fe200000e0000 */
[----:B------:R-:W-:Y:S01]  /*2670*/  UIADD3 UR31, UPT, UPT, UR37, UR59, URZ ;  /* 0x0000003b251f7290 */ /* 0x000fe2000fffe0ff */
[----:B------:R-:W-:Y:S02]  /*2680*/  PLOP3.LUT P1, PT, PT, PT, PT, 0x80, 0x8 ;  /* 0x000000000008781c */ /* 0x000fe40003f2f070 */
[----:B------:R-:W-:-:S04]  /*2690*/  ISETP.NE.AND P0, PT, R11, 0x2, PT ;  /* 0x000000020b00780c */ /* 0x000fc80003f05270 */
[----:B------:R-:W-:Y:S02]  /*26a0*/  SEL R3, RZ, 0x1, P0 ;  /* 0x00000001ff037807 */ /* 0x000fe40000000000 */
[----:B------:R-:W-:Y:S02]  /*26b0*/  SEL R11, R11, RZ, P0 ;  /* 0x000000ff0b0b7207 */ /* 0x000fe40000000000 */
[----:B------:R-:W-:Y:S01]  /*26c0*/  LOP3.LUT R10, R10, R3, RZ, 0x3c, !PT ;  /* 0x000000030a0a7212 */ /* 0x000fe200078e3cff */
[----:B------:R-:W-:Y:S01]  /*26d0*/  UIADD3 UR30, UPT, UPT, UR38, UR4, URZ ;  /* 0x00000004261e7290 */ /* 0x000fe2000fffe0ff */
[----:B------:R-:W-:Y:S11]  /*26e0*/  BRA.U UP1, `(.L_x_42) ;  /* 0xfffffff101587547 */ /* 0x000ff6000b83ffff */
[----:B------:R-:W-:Y:S01]  /*26f0*/  UIADD3 UR7, UPT, UPT, UR7, 0x28, URZ ;  /* 0x0000002807077890 */ /* 0x000fe2000fffe0ff */
[----:B------:R-:W-:-:S03]  /*2700*/  SHF.L.U32 R3, R12, 0x1f, RZ ;  /* 0x0000001f0c037819 */ /* 0x000fc600000006ff */
[----:B------:R-:W-:-:S09]  /*2710*/  ULEA UR4, UR5, UR7, 0x3 ;  /* 0x0000000705047291 */ /* 0x000fd2000f8e18ff */
[----:B------:R-:W3:Y:S02]  /*2720*/  SYNCS.PHASECHK.TRANS64.TRYWAIT P0, [UR4], R3 ;  /* 0x00000003ff0075a7 */ /* 0x000ee40008001104 */
[----:B---3--:R-:W-:Y:S05]  /*2730*/  @!P0 BRA `(.L_x_43) ;  /* 0x0000007000408947 */ /* 0x008fea0003800000 */
.L_x_138:
[----:B------:R-:W-:-:S04]  /*2740*/  UIADD3 UR4, UPT, UPT, UR5, 0x1, URZ ;  /* 0x0000000105047890 */ /* 0x000fc8000fffe0ff */
[----:B------:R-:W-:-:S04]  /*2750*/  UISETP.NE.AND UP0, UPT, UR4, 0x5, UPT ;  /* 0x000000050400788c */ /* 0x000fc8000bf05270 */
[----:B------:R-:W-:Y:S02]  /*2760*/  USEL UR6, URZ, 0x1, UP0 ;  /* 0x00000001ff067887 */ /* 0x000fe40008000000 */
[----:B------:R-:W-:-:S04]  /*2770*/  USEL UR4, UR4, URZ, UP0 ;  /* 0x000000ff04047287 */ /* 0x000fc80008000000 */
[----:B------:R-:W-:Y:S01]  /*2780*/  ULEA UR5, UR4, UR7, 0x3 ;  /* 0x0000000704057291 */ /* 0x000fe2000f8e18ff */
[----:B------:R-:W-:-:S04]  /*2790*/  LOP3.LUT R2, R12, UR6, RZ, 0x3c, !PT ;  /* 0x000000060c027c12 */ /* 0x000fc8000f8e3cff */
[----:B-1----:R-:W-:-:S04]  /*27a0*/  SHF.L.U32 R3, R2, 0x1f, RZ ;  /* 0x0000001f02037819 */ /* 0x002fc800000006ff */
[----:B------:R-:W1:Y:S02]  /*27b0*/  SYNCS.PHASECHK.TRANS64.TRYWAIT P0, [UR5], R3 ;  /* 0x00000003ff0075a7 */ /* 0x000e640008001105 */
[----:B-1----:R-:W-:Y:S05]  /*27c0*/  @!P0 BRA `(.L_x_44) ;  /* 0x0000007000348947 */ /* 0x002fea0003800000 */
.L_x_140:
        /* <DEDUP_REMOVED lines=9> */
.L_x_142:
        /* <DEDUP_REMOVED lines=9> */
.L_x_144:
[----:B------:R-:W-:-:S04]  /*28f0*/  UIADD3 UR4, UPT, UPT, UR4, 0x1, URZ ;  /* 0x0000000104047890 */ /* 0x000fc8000fffe0ff */
[----:B------:R-:W-:-:S04]  /*2900*/  UISETP.NE.AND UP0, UPT, UR4, 0x5, UPT ;  /* 0x000000050400788c */ /* 0x000fc8000bf05270 */
[----:B------:R-:W-:Y:S02]  /*2910*/  USEL UR5, URZ, 0x1, UP0 ;  /* 0x00000001ff057887 */ /* 0x000fe40008000000 */
[----:B------:R-:W-:-:S04]  /*2920*/  USEL UR4, UR4, URZ, UP0 ;  /* 0x000000ff04047287 */ /* 0x000fc80008000000 */
[----:B------:R-:W-:Y:S01]  /*2930*/  ULEA UR4, UR4, UR7, 0x3 ;  /* 0x0000000704047291 */ /* 0x000fe2000f8e18ff */
[----:B-1----:R-:W-:-:S04]  /*2940*/  LOP3.LUT R3, R2, UR5, RZ, 0x3c, !PT ;  /* 0x0000000502037c12 */ /* 0x002fc8000f8e3cff */
[----:B------:R-:W-:Y:S01]  /*2950*/  SHF.L.U32 R3, R3, 0x1f, RZ ;  /* 0x0000001f03037819 */ /* 0x000fe200000006ff */
[----:B------:R-:W-:-:S07]  /*2960*/  IMAD.U32 R0, RZ, RZ, UR4 ;  /* 0x00000004ff007e24 */ /* 0x000fce000f8e00ff */
.L_x_47:
[----:B-1----:R1:W3:Y:S02]  /*2970*/  SYNCS.PHASECHK.TRANS64.TRYWAIT P0, [R0+URZ], R3 ;  /* 0x00000003000075a7 */ /* 0x0022e400080011ff */
[----:B---3--:R-:W-:Y:S05]  /*2980*/  @!P0 NANOSLEEP.SYNCS 0x989680 ;  /* 0x009896800000895d */ /* 0x008fea0003900000 */
[----:B------:R-:W3:Y:S02]  /*2990*/  @!P0 SYNCS.PHASECHK.TRANS64 P0, [R0+URZ], R3 ;  /* 0x00000003000085a7 */ /* 0x000ee400080010ff */
[----:B--23--:R-:W-:Y:S05]  /*29a0*/  @P0 EXIT ;  /* 0x000000000000094d */ /* 0x00cfea0003800000 */
[----:B------:R-:W-:Y:S05]  /*29b0*/  BRA `(.L_x_47) ;  /* 0xfffffffc00ec7947 */ /* 0x000fea000383ffff */
.L_x_22:
[----:B------:R-:W2:Y:S02]  /*29c0*/  S2UR UR4, SR_CgaCtaId ;  /* 0x00000000000479c3 */ /* 0x000ea40000008800 */
[----:B--2---:R-:W-:-:S04]  /*29d0*/  UISETP.NE.AND UP0, UPT, UR4, URZ, UPT ;  /* 0x000000ff0400728c */ /* 0x004fc8000bf05270 */
[----:B------:R-:W-:-:S09]  /*29e0*/  UISETP.NE.OR UP0, UPT, UR18, 0x1, UP0 ;  /* 0x000000011200788c */ /* 0x000fd20008705670 */
[----:B------:R-:W-:Y:S05]  /*29f0*/  BRA.U UP0, `(.L_x_48) ;  /* 0x00000005004c7547 */ /* 0x000fea000b800000 */
[----:B------:R-:W2:Y:S01]  /*2a00*/  S2UR UR5, SR_CgaCtaId ;  /* 0x00000000000579c3 */ /* 0x000ea20000008800 */
[----:B------:R-:W-:Y:S01]  /*2a10*/  UMOV UR4, 0x400 ;  /* 0x0000040000047882 */ /* 0x000fe20000000000 */
[----:B------:R-:W-:Y:S01]  /*2a20*/  ISETP.GE.U32.AND P2, PT, R0, 0x2, PT ;  /* 0x000000020000780c */ /* 0x000fe20003f46070 */
[----:B------:R-:W-:Y:S01]  /*2a30*/  IMAD.MOV.U32 R12, RZ, RZ, 0x1 ;  /* 0x00000001ff0c7424 */ /* 0x000fe200078e00ff */
[----:B------:R-:W-:Y:S02]  /*2a40*/  CS2R R10, SRZ ;  /* 0x00000000000a7805 */ /* 0x000fe4000001ff00 */
[----:B------:R-:W-:Y:S01]  /*2a50*/  CS2R R8, SRZ ;  /* 0x0000000000087805 */ /* 0x000fe2000001ff00 */
[----:B--2---:R-:W-:-:S03]  /*2a60*/  ULEA UR6, UR5, UR4, 0x18 ;  /* 0x0000000405067291 */ /* 0x004fc6000f8ec0ff */
[----:B------:R-:W-:-:S09]  /*2a70*/  UMOV UR5, URZ ;  /* 0x000000ff00057c82 */ /* 0x000fd20008000000 */
.L_x_52:
[----:B------:R-:W-:Y:S02]  /*2a80*/  LEA R2, R8, UR6, 0x3 ;  /* 0x0000000608027c11 */ /* 0x000fe4000f8e18ff */
[----:B------:R-:W-:-:S03]  /*2a90*/  SHF.L.U32 R5, R9, 0x1f, RZ ;  /* 0x0000001f09057819 */ /* 0x000fc600000006ff */
[----:B------:R-:W-:Y:S01]  /*2aa0*/  VIADD R4, R2, 0x110 ;  /* 0x0000011002047836 */ /* 0x000fe20000000000 */
[----:B------:R-:W2:Y:S02]  /*2ab0*/  SYNCS.PHASECHK.TRANS64.TRYWAIT P0, [R2+URZ+0x100], R5 ;  /* 0x00010005020075a7 */ /* 0x000ea400080011ff */
[----:B--2---:R-:W-:Y:S05]  /*2ac0*/  @!P0 BRA `(.L_x_49) ;  /* 0x0000006c00bc8947 */ /* 0x004fea0003800000 */
.L_x_145:
[----:B------:R-:W-:Y:S01]  /*2ad0*/  ULEA UR4, UR5, UR6, 0x3 ;  /* 0x0000000605047291 */ /* 0x000fe2000f8e18ff */
[----:B------:R-:W-:Y:S02]  /*2ae0*/  PRMT R4, RZ, 0x654, R4 ;  /* 0x00000654ff047816 */ /* 0x000fe40000000004 */
[----:B--2---:R-:W-:Y:S01]  /*2af0*/  SHF.L.U32 R5, R12, 0x1f, RZ ;  /* 0x0000001f0c057819 */ /* 0x004fe200000006ff */
[----:B------:R-:W-:Y:S01]  /*2b00*/  UIADD3 UR7, UPT, UPT, UR4, 0xa0, URZ ;  /* 0x000000a004077890 */ /* 0x000fe2000fffe0ff */
[----:B------:R2:W-:Y:S05]  /*2b10*/  SYNCS.ARRIVE.TRANS64.RED.A1T0 RZ, [R4+URZ], RZ ;  /* 0x000000ff04ff79a7 */ /* 0x0005ea00081004ff */
[----:B------:R-:W-:Y:S01]  /*2b20*/  IMAD.U32 R7, RZ, RZ, UR7 ;  /* 0x00000007ff077e24 */ /* 0x000fe2000f8e00ff */
[----:B------:R-:W3:Y:S04]  /*2b30*/  SYNCS.PHASECHK.TRANS64.TRYWAIT P0, [UR4+0xb0], R5 ;  /* 0x0000b005ff0075a7 */ /* 0x000ee80008001104 */
[----:B------:R-:W-:Y:S01]  /*2b40*/  PRMT R6, R0, 0x654, R7 ;  /* 0x0000065400067816 */ /* 0x000fe20000000007 */
[----:B--2---:R-:W-:Y:S01]  /*2b50*/  @!P2 IMAD.MOV.U32 R4, RZ, RZ, 0x10 ;  /* 0x00000010ff04a424 */ /* 0x004fe200078e00ff */
[----:B---3--:R-:W-:Y:S06]  /*2b60*/  @!P0 BRA `(.L_x_50) ;  /* 0x0000006c00a88947 */ /* 0x008fec0003800000 */
.L_x_147:
[----:B------:R-:W-:Y:S01]  /*2b70*/  ULEA UR8, UR5, UR6, 0x4 ;  /* 0x0000000605087291 */ /* 0x000fe2000f8e20ff */
[----:B------:R-:W-:Y:S01]  /*2b80*/  SEL R3, R6, R3, !P2 ;  /* 0x0000000306037207 */ /* 0x000fe20005000000 */
[----:B------:R-:W-:Y:S01]  /*2b90*/  UIADD3 UR9, UPT, UPT, UR4, 0xa0, URZ ;  /* 0x000000a004097890 */ /* 0x000fe2000fffe0ff */
[----:B--2---:R-:W-:Y:S01]  /*2ba0*/  LEA R2, R11, UR6, 0x3 ;  /* 0x000000060b027c11 */ /* 0x004fe2000f8e18ff */
[----:B------:R-:W-:Y:S01]  /*2bb0*/  UIADD3 UR8, UPT, UPT, UR8, 0x130, URZ ;  /* 0x0000013008087890 */ /* 0x000fe2000fffe0ff */
[----:B------:R-:W-:Y:S01]  /*2bc0*/  SHF.L.U32 R5, R10, 0x1f, RZ ;  /* 0x0000001f0a057819 */ /* 0x000fe200000006ff */
[----:B------:R2:W-:Y:S01]  /*2bd0*/  @!P2 SYNCS.ARRIVE.TRANS64.RED RZ, [R3+URZ], R4 ;  /* 0x0000000403ffa9a7 */ /* 0x0005e200080004ff */
[----:B------:R-:W-:Y:S01]  /*2be0*/  UIADD3 UR4, UPT, UPT, UR5, 0x1, URZ ;  /* 0x0000000105047890 */ /* 0x000fe2000fffe0ff */
[----:B------:R-:W-:-:S03]  /*2bf0*/  VIADD R8, R8, 0x1 ;  /* 0x0000000108087836 */ /* 0x000fc60000000000 */
[----:B------:R-:W-:Y:S02]  /*2c00*/  UISETP.NE.AND UP0, UPT, UR4, 0x2, UPT ;  /* 0x000000020400788c */ /* 0x000fe4000bf05270 */
[----:B------:R-:W-:Y:S06]  /*2c10*/  UGETNEXTWORKID.BROADCAST [UR8], [UR9] ;  /* 0x00000000080073ca */ /* 0x000fec0008000100 */
[----:B------:R-:W-:Y:S01]  /*2c20*/  USEL UR7, URZ, 0x1, UP0 ;  /* 0x00000001ff077887 */ /* 0x000fe20008000000 */
[----:B------:R-:W-:Y:S01]  /*2c30*/  ISETP.NE.AND P0, PT, R8, 0x2, PT ;  /* 0x000000020800780c */ /* 0x000fe20003f05270 */
[----:B------:R-:W-:Y:S01]  /*2c40*/  USEL UR5, UR4, URZ, UP0 ;  /* 0x000000ff04057287 */ /* 0x000fe20008000000 */
[----:B------:R-:W3:Y:S03]  /*2c50*/  SYNCS.PHASECHK.TRANS64.TRYWAIT P1, [R2+URZ+0xa0], R5 ;  /* 0x0000a005020075a7 */ /* 0x000ee600080211ff */
[----:B------:R-:W-:Y:S01]  /*2c60*/  LOP3.LUT R12, R12, UR7, RZ, 0x3c, !PT ;  /* 0x000000070c0c7c12 */ /* 0x000fe2000f8e3cff */
[----:B--23--:R-:W-:Y:S07]  /*2c70*/  @!P1 BRA `(.L_x_51) ;  /* 0x0000006c007c9947 */ /* 0x00cfee0003800000 */
.L_x_148:
[C---:B------:R-:W-:Y:S01]  /*2c80*/  LEA R4, R11.reuse, UR6, 0x4 ;  /* 0x000000060b047c11 */ /* 0x040fe2000f8e20ff */
[----:B--2---:R-:W-:Y:S01]  /*2c90*/  VIADD R2, R2, 0xb0 ;  /* 0x000000b002027836 */ /* 0x004fe20000000000 */
[----:B------:R-:W-:Y:S01]  /*2ca0*/  SEL R8, R8, RZ, P0 ;  /* 0x000000ff08087207 */ /* 0x000fe20000000000 */
[----:B------:R-:W-:-:S03]  /*2cb0*/  VIADD R11, R11, 0x1 ;  /* 0x000000010b0b7836 */ /* 0x000fc60000000000 */
[----:B------:R-:W2:Y:S01]  /*2cc0*/  LDS.128 R4, [R4+0x130] ;  /* 0x0001300004047984 */ /* 0x000ea20000000c00 */
[----:B------:R-:W-:Y:S02]  /*2cd0*/  PRMT R2, RZ, 0x654, R2 ;  /* 0x00000654ff027816 */ /* 0x000fe40000000002 */
[C---:B------:R-:W-:Y:S01]  /*2ce0*/  ISETP.NE.AND P1, PT, R11.reuse, 0x2, PT ;  /* 0x000000020b00780c */ /* 0x040fe20003f25270 */
[----:B------:R-:W-:Y:S01]  /*2cf0*/  @!PT LDS RZ, [RZ] ;  /* 0x00000000fffff984 */ /* 0x000fe20000000800 */
[----:B------:R-:W-:Y:S01]  /*2d00*/  @!PT LDS RZ, [RZ] ;  /* 0x00000000fffff984 */ /* 0x000fe20000000800 */
[----:B------:R-:W-:Y:S01]  /*2d10*/  @!PT LDS RZ, [RZ] ;  /* 0x00000000fffff984 */ /* 0x000fe20000000800 */
[----:B------:R-:W-:Y:S01]  /*2d20*/  @!PT LDS RZ, [RZ] ;  /* 0x00000000fffff984 */ /* 0x000fe20000000800 */
[----:B------:R3:W-:Y:S06]  /*2d30*/  MEMBAR.ALL.CTA ;  /* 0x0000000000007992 */ /* 0x0007ec0000008000 */
[----:B---3--:R-:W3:Y:S01]  /*2d40*/  FENCE.VIEW.ASYNC.S ;  /* 0x00000000000073c6 */ /* 0x008ee20000000000 */
[----:B------:R-:W-:Y:S01]  /*2d50*/  SEL R11, R11, RZ, P1 ;  /* 0x000000ff0b0b7207 */ /* 0x000fe20000800000 */
[----:B---3--:R3:W-:Y:S01]  /*2d60*/  SYNCS.ARRIVE.TRANS64.RED.A1T0 RZ, [R2+URZ], RZ ;  /* 0x000000ff02ff79a7 */ /* 0x0087e200081004ff */
[----:B--2---:R-:W-:-:S02]  /*2d70*/  LOP3.LUT P3, RZ, R6, 0x1, RZ, 0xc0, !PT ;  /* 0x0000000106ff7812 */ /* 0x004fc4000786c0ff */
[----:B------:R-:W-:-:S04]  /*2d80*/  SEL R5, RZ, 0x1, P1 ;  /* 0x00000001ff057807 */ /* 0x000fc80000800000 */
[----:B------:R-:W-:Y:S02]  /*2d90*/  LOP3.LUT R10, R10, R5, RZ, 0x3c, !PT ;  /* 0x000000050a0a7212 */ /* 0x000fe400078e3cff */
[----:B---3--:R-:W-:-:S04]  /*2da0*/  SEL R2, RZ, 0x1, P0 ;  /* 0x00000001ff027807 */ /* 0x008fc80000000000 */
[----:B------:R-:W-:Y:S01]  /*2db0*/  LOP3.LUT R9, R9, R2, RZ, 0x3c, !PT ;  /* 0x0000000209097212 */ /* 0x000fe200078e3cff */
[----:B------:R-:W-:Y:S06]  /*2dc0*/  @P3 BRA `(.L_x_52) ;  /* 0xfffffffc002c3947 */ /* 0x000fec000383ffff */
[----:B------:R-:W-:Y:S01]  /*2dd0*/  ULEA UR4, UR5, UR6, 0x3 ;  /* 0x0000000605047291 */ /* 0x000fe2000f8e18ff */
[----:B------:R-:W-:-:S08]  /*2de0*/  SHF.L.U32 R3, R12, 0x1f, RZ ;  /* 0x0000001f0c037819 */ /* 0x000fd000000006ff */
[----:B------:R-:W2:Y:S02]  /*2df0*/  SYNCS.PHASECHK.TRANS64 P0, [UR4+0xb0], R3 ;  /* 0x0000b003ff0075a7 */ /* 0x000ea40008001004 */
[----:B--2---:R-:W-:Y:S05]  /*2e00*/  @P0 BRA `(.L_x_53) ;  /* 0x0000000000080947 */ /* 0x004fea0003800000 */
[----:B------:R-:W2:Y:S02]  /*2e10*/  SYNCS.PHASECHK.TRANS64.TRYWAIT P0, [UR4+0xb0], R3 ;  /* 0x0000b003ff0075a7 */ /* 0x000ea40008001104 */
[----:B--2---:R-:W-:Y:S05]  /*2e20*/  @!P0 BRA `(.L_x_54) ;  /* 0x0000006c00248947 */ /* 0x004fea0003800000 */
.L_x_53:
[----:B------:R-:W-:-:S04]  /*2e30*/  UIADD3 UR7, UPT, UPT, UR5, 0x1, URZ ;  /* 0x0000000105077890 */ /* 0x000fc8000fffe0ff */
[----:B------:R-:W-:-:S04]  /*2e40*/  UISETP.NE.AND UP0, UPT, UR7, 0x2, UPT ;  /* 0x000000020700788c */ /* 0x000fc8000bf05270 */
[----:B------:R-:W-:Y:S02]  /*2e50*/  USEL UR8, URZ, 0x1, UP0 ;  /* 0x00000001ff087887 */ /* 0x000fe40008000000 */
[----:B------:R-:W-:-:S04]  /*2e60*/  USEL UR7, UR7, URZ, UP0 ;  /* 0x000000ff07077287 */ /* 0x000fc80008000000 */
[----:B------:R-:W-:Y:S01]  /*2e70*/  ULEA UR7, UR7, UR6, 0x3 ;  /* 0x0000000607077291 */ /* 0x000fe2000f8e18ff */
[----:B--2---:R-:W-:-:S04]  /*2e80*/  LOP3.LUT R3, R12, UR8, RZ, 0x3c, !PT ;  /* 0x000000080c037c12 */ /* 0x004fc8000f8e3cff */
[----:B------:R-:W-:-:S04]  /*2e90*/  SHF.L.U32 R0, R3, 0x1f, RZ ;  /* 0x0000001f03007819 */ /* 0x000fc800000006ff */
[----:B------:R-:W2:Y:S02]  /*2ea0*/  SYNCS.PHASECHK.TRANS64 P0, [UR7+0xb0], R0 ;  /* 0x0000b000ff0075a7 */ /* 0x000ea40008001007 */
[----:B-12---:R-:W-:Y:S05]  /*2eb0*/  @P0 EXIT ;  /* 0x000000000000094d */ /* 0x006fea0003800000 */
[----:B------:R-:W-:Y:S02]  /*2ec0*/  SHF.L.U32 R3, R3, 0x1f, RZ ;  /* 0x0000001f03037819 */ /* 0x000fe400000006ff */
[----:B------:R-:W-:-:S07]  /*2ed0*/  MOV R0, UR7 ;  /* 0x0000000700007c02 */ /* 0x000fce0008000f00 */
.L_x_55:
[----:B-1----:R1:W2:Y:S02]  /*2ee0*/  SYNCS.PHASECHK.TRANS64.TRYWAIT P0, [R0+URZ+0xb0], R3 ;  /* 0x0000b003000075a7 */ /* 0x0022a400080011ff */
[----:B--2---:R-:W-:Y:S05]  /*2ef0*/  @!P0 NANOSLEEP.SYNCS 0x989680 ;  /* 0x009896800000895d */ /* 0x004fea0003900000 */
[----:B------:R-:W2:Y:S02]  /*2f00*/  @!P0 SYNCS.PHASECHK.TRANS64 P0, [R0+URZ+0xb0], R3 ;  /* 0x0000b003000085a7 */ /* 0x000ea400080010ff */
[----:B--2---:R-:W-:Y:S05]  /*2f10*/  @P0 EXIT ;  /* 0x000000000000094d */ /* 0x004fea0003800000 */
[----:B------:R-:W-:Y:S05]  /*2f20*/  BRA `(.L_x_55) ;  /* 0xfffffffc00ec7947 */ /* 0x000fea000383ffff */
.L_x_48:
[----:B------:R-:W-:Y:S05]  /*2f30*/  BRA.U UP4, `(.L_x_56) ;  /* 0x0000000d04847547 */ /* 0x000fea000b800000 */
[----:B------:R-:W2:Y:S01]  /*2f40*/  S2UR UR7, SR_CgaCtaId ;  /* 0x00000000000779c3 */ /* 0x000ea20000008800 */
[----:B------:R-:W-:Y:S01]  /*2f50*/  UMOV UR4, 0x40 ;  /* 0x0000004000047882 */ /* 0x000fe20000000000 */
[----:B------:R-:W-:Y:S01]  /*2f60*/  NOP ;  /* 0x0000000000007918 */ /* 0x000fe20000000000 */
[----:B------:R-:W-:Y:S01]  /*2f70*/  UMOV UR6, 0x400 ;  /* 0x0000040000067882 */ /* 0x000fe20000000000 */
[----:B--2---:R-:W-:Y:S02]  /*2f80*/  ULEA UR5, UR7, UR4, 0x18 ;  /* 0x0000000407057291 */ /* 0x004fe4000f8ec0ff */
[----:B------:R-:W-:-:S07]  /*2f90*/  ULEA UR6, UR7, UR6, 0x18 ;  /* 0x0000000607067291 */ /* 0x000fce000f8ec0ff */
[----:B------:R-:W2:Y:S02]  /*2fa0*/  LDS.U8 R0, [UR5+0x1c] ;  /* 0x00001c05ff007984 */ /* 0x000ea40008000000 */
[----:B--2---:R-:W-:-:S13]  /*2fb0*/  ISETP.NE.AND P0, PT, R0, RZ, PT ;  /* 0x000000ff0000720c */ /* 0x004fda0003f05270 */
[----:B------:R-:W-:Y:S05]  /*2fc0*/  @P0 BRA `(.L_x_57) ;  /* 0x0000000000580947 */ /* 0x000fea0003800000 */
[----:B------:R-:W-:-:S13]  /*2fd0*/  ELECT P0, URZ, PT ;  /* 0x0000000000ff782f */ /* 0x000fda0003800000 */
[----:B------:R-:W-:Y:S05]  /*2fe0*/  @!P0 BRA `(.L_x_58) ;  /* 0x0000000000608947 */ /* 0x000fea0003800000 */
[----:B------:R-:W-:Y:S01]  /*2ff0*/  UMOV UR4, 0x10 ;  /* 0x0000001000047882 */ /* 0x000fe20000000000 */
[----:B------:R-:W-:Y:S01]  /*3000*/  HFMA2 R0, -RZ, RZ, 0, 5.9604644775390625e-08 ;  /* 0x00000001ff007431 */ /* 0x000fe200000001ff */
[----:B------:R-:W-:-:S03]  /*3010*/  MOV R3, 0xffff ;  /* 0x0000ffff00037802 */ /* 0x000fc60000000f00 */
[----:B------:R-:W-:Y:S04]  /*3020*/  DEPBAR.LE SB2, 0x36 ;  /* 0x0000ad800000791a */ /* 0x000fe80000000000 */
[----:B------:R-:W2:Y:S02]  /*3030*/  UTCATOMSWS.FIND_AND_SET.ALIGN UP0, UR4, UR4 ;  /* 0x00000004000475e3 */ /* 0x000ea40008000800 */
[----:B--2---:R-:W-:Y:S01]  /*3040*/  MOV R4, UR4 ;  /* 0x0000000400047c02 */ /* 0x004fe20008000f00 */
[----:B------:R-:W-:Y:S06]  /*3050*/  BRA.U UP0, `(.L_x_59) ;  /* 0x0000000100187547 */ /* 0x000fec000b800000 */
.L_x_60:
[----:B------:R-:W-:Y:S05]  /*3060*/  NANOSLEEP 0x64 ;  /* 0x000000640000795d */ /* 0x000fea0003800000 */
[----:B------:R-:W-:-:S05]  /*3070*/  UMOV UR4, 0x10 ;  /* 0x0000001000047882 */ /* 0x000fca0000000000 */
[----:B------:R-:W-:Y:S04]  /*3080*/  DEPBAR.LE SB2, 0x36 ;  /* 0x0000ad800000791a */ /* 0x000fe80000000000 */
[----:B------:R-:W2:Y:S02]  /*3090*/  UTCATOMSWS.FIND_AND_SET.ALIGN UP0, UR4, UR4 ;  /* 0x00000004000475e3 */ /* 0x000ea40008000800 */
[----:B--2---:R-:W-:Y:S01]  /*30a0*/  MOV R4, UR4 ;  /* 0x0000000400047c02 */ /* 0x004fe20008000f00 */
[----:B------:R-:W-:Y:S05]  /*30b0*/  BRA.U !UP0, `(.L_x_60) ;  /* 0xfffffffd08e87547 */ /* 0x000fea000b83ffff */
.L_x_59:
[-C--:B------:R-:W-:Y:S02]  /*30c0*/  SHF.L.U32 R3, R3, R4.reuse, RZ ;  /* 0x0000000403037219 */ /* 0x080fe400000006ff */
[----:B------:R-:W-:Y:S01]  /*30d0*/  SHF.L.U32 R0, R0, R4, RZ ;  /* 0x0000000400007219 */ /* 0x000fe200000006ff */
[----:B------:R-:W-:Y:S02]  /*30e0*/  IMAD.SHL.U32 R4, R4, 0x20, RZ ;  /* 0x0000002004047824 */ /* 0x000fe400078e00ff */
[----:B------:R2:W-:Y:S04]  /*30f0*/  ATOMS.OR RZ, [UR5+0x14], R3 ;  /* 0x00001403ffff798c */ /* 0x0005e8000b000005 */
[----:B------:R2:W-:Y:S04]  /*3100*/  ATOMS.OR RZ, [UR5+0x18], R0 ;  /* 0x00001800ffff798c */ /* 0x0005e8000b000005 */
[----:B------:R2:W-:Y:S01]  /*3110*/  STS [UR6+0x150], R4 ;  /* 0x00015004ff007988 */ /* 0x0005e20008000806 */
[----:B------:R-:W-:Y:S05]  /*3120*/  BRA `(.L_x_58) ;  /* 0x0000000000107947 */ /* 0x000fea0003800000 */
.L_x_57:
[----:B------:R-:W-:Y:S02]  /*3130*/  MOV R0, 0xffffffff ;  /* 0xffffffff00007802 */ /* 0x000fe40000000f00 */
[----:B------:R-:W-:-:S03]  /*3140*/  MOV R4, 0x3170 ;  /* 0x0000317000047802 */ /* 0x000fc60000000f00 */
[----:B------:R2:W-:Y:S04]  /*3150*/  STS [UR6+0x150], R0 ;  /* 0x00015000ff007988 */ /* 0x0005e80008000806 */
[----:B-12--5:R-:W-:Y:S05]  /*3160*/  CALL.REL.NOINC `($__internal_1_$__cuda_sm10x_tcgen05_guardrail_trap_phase_invalid_during_alloc) ;  /* 0x0000007000687944 */ /* 0x026fea0003c00000 */
.L_x_58:
[----:B------:R-:W-:Y:S05]  /*3170*/  WARPSYNC.ALL ;  /* 0x0000000000007948 */ /* 0x000fea0003800000 */
[----:B------:R-:W3:Y:S01]  /*3180*/  S2UR UR4, SR_CgaCtaId ;  /* 0x00000000000479c3 */ /* 0x000ee20000008800 */
[----:B------:R-:W-:Y:S01]  /*3190*/  UMOV UR13, 0x400 ;  /* 0x00000400000d7882 */ /* 0x000fe20000000000 */
[----:B------:R-:W-:-:S06]  /*31a0*/  NOP ;  /* 0x0000000000007918 */ /* 0x000fcc0000000000 */
[----:B------:R-:W-:Y:S06]  /*31b0*/  BAR.ARV 0x6, 0xa0 ;  /* 0x0182800000007b1d */ /* 0x000fec0000002000 */
[----:B------:R-:W4:Y:S01]  /*31c0*/  LDCU UR5, c[0x0][0x38c] ;  /* 0x00007180ff0577ac */ /* 0x000f220008000800 */
[----:B------:R-:W-:Y:S01]  /*31d0*/  LOP3.LUT R2, R2, 0xffff, RZ, 0xc0, !PT ;  /* 0x0000ffff02027812 */ /* 0x000fe200078ec0ff */
[----:B------:R-:W-:Y:S01]  /*31e0*/  IMAD.MOV.U32 R11, RZ, RZ, 0x1 ;  /* 0x00000001ff0b7424 */ /* 0x000fe200078e00ff */
[----:B------:R-:W-:Y:S01]  /*31f0*/  CS2R R8, SRZ ;  /* 0x0000000000087805 */ /* 0x000fe2000001ff00 */
[----:B------:R-:W1:Y:S01]  /*3200*/  LDCU UR8, c[0x0][0x38c] ;  /* 0x00007180ff0877ac */ /* 0x000e620008000800 */
[----:B------:R-:W-:Y:S01]  /*3210*/  R2UR UR15, R2 ;  /* 0x00000000020f72ca */ /* 0x000fe200000e0000 */
[----:B------:R-:W-:Y:S01]  /*3220*/  IMAD.MOV.U32 R10, RZ, RZ, RZ ;  /* 0x000000ffff0a7224 */ /* 0x000fe200078e00ff */
[----:B------:R-:W-:Y:S01]  /*3230*/  UMOV UR18, URZ ;  /* 0x000000ff00127c82 */ /* 0x000fe20008000000 */
[----:B------:R-:W-:Y:S01]  /*3240*/  UMOV UR10, URZ ;  /* 0x000000ff000a7c82 */ /* 0x000fe20008000000 */
[----:B---3--:R-:W-:Y:S01]  /*3250*/  ULEA UR13, UR4, UR13, 0x18 ;  /* 0x0000000d040d7291 */ /* 0x008fe2000f8ec0ff */
[----:B------:R-:W-:Y:S01]  /*3260*/  UMOV UR20, 0x0 ;  /* 0x0000000000147882 */ /* 0x000fe20000000000 */
[----:B------:R-:W-:-:S02]  /*3270*/  UMOV UR21, 0x4400010 ;  /* 0x0440001000157882 */ /* 0x000fc40000000000 */
[----:B------:R-:W-:Y:S02]  /*3280*/  UIADD3 UR6, UPT, UPT, UR13, 0x6400, URZ ;  /* 0x000064000d067890 */ /* 0x000fe4000fffe0ff */
[----:B------:R-:W-:Y:S02]  /*3290*/  UIADD3 UR7, UPT, UPT, UR13, 0x8c00, URZ ;  /* 0x00008c000d077890 */ /* 0x000fe4000fffe0ff */
[----:B----4-:R-:W-:Y:S01]  /*32a0*/  UIADD3 UR5, UPT, UPT, UR5, 0x1f, URZ ;  /* 0x0000001f05057890 */ /* 0x010fe2000fffe0ff */
[----:B--2---:R-:W2:Y:S01]  /*32b0*/  LDS R0, [UR13+0x150] ;  /* 0x0001500dff007984 */ /* 0x004ea20008000800 */
[----:B------:R-:W-:Y:S02]  /*32c0*/  USHF.R.U32.HI UR6, URZ, 0x4, UR6 ;  /* 0x00000004ff067899 */ /* 0x000fe40008011606 */
[----:B------:R-:W-:Y:S02]  /*32d0*/  USHF.R.S32.HI UR4, URZ, 0x1f, UR5 ;  /* 0x0000001fff047899 */ /* 0x000fe40008011405 */
[----:B------:R-:W-:-:S02]  /*32e0*/  ULOP3.LUT UR6, UR6, 0x3fff, URZ, 0xc0, !UPT ;  /* 0x00003fff06067892 */ /* 0x000fc4000f8ec0ff */
[----:B------:R-:W-:Y:S02]  /*32f0*/  ULEA.HI UR4, UR4, UR5, URZ, 0x5 ;  /* 0x0000000504047291 */ /* 0x000fe4000f8f28ff */
[----:B------:R-:W-:Y:S02]  /*3300*/  USHF.R.U32.HI UR5, URZ, 0x4, UR7 ;  /* 0x00000004ff057899 */ /* 0x000fe40008011607 */
[----:B------:R-:W-:Y:S02]  /*3310*/  USHF.R.S32.HI UR22, URZ, 0x5, UR4 ;  /* 0x00000005ff167899 */ /* 0x000fe40008011404 */
[----:B------:R-:W-:Y:S02]  /*3320*/  ULOP3.LUT UR5, UR5, 0x3fff, URZ, 0xc0, !UPT ;  /* 0x00003fff05057892 */ /* 0x000fe4000f8ec0ff */
[----:B------:R-:W-:Y:S02]  /*3330*/  UISETP.LT.AND UP0, UPT, UR22, 0x1, UPT ;  /* 0x000000011600788c */ /* 0x000fe4000bf01270 */
[----:B------:R-:W-:-:S02]  /*3340*/  ULOP3.LUT UR16, UR6, 0x10000, URZ, 0xfc, !UPT ;  /* 0x0001000006107892 */ /* 0x000fc4000f8efcff */
[----:B------:R-:W-:Y:S02]  /*3350*/  USEL UR23, UR22, 0x1, !UP0 ;  /* 0x0000000116177887 */ /* 0x000fe4000c000000 */
[----:B------:R-:W-:Y:S02]  /*3360*/  ULOP3.LUT UR17, UR5, 0x10000, URZ, 0xfc, !UPT ;  /* 0x0001000005117892 */ /* 0x000fe4000f8efcff */
[----:B------:R-:W-:Y:S02]  /*3370*/  UIADD3 UR23, UPT, UPT, -UR23, URZ, URZ ;  /* 0x000000ff17177290 */ /* 0x000fe4000fffe1ff */
[----:B-1----:R-:W-:Y:S01]  /*3380*/  UISETP.GE.AND UP4, UPT, UR8, 0x1, UPT ;  /* 0x000000010800788c */ /* 0x002fe2000bf86270 */
[----:B--2---:R-:W-:-:S15]  /*3390*/  R2UR UR24, R0 ;  /* 0x00000000001872ca */ /* 0x004fde00000e0000 */
.L_x_67:
[----:B------:R-:W-:Y:S02]  /*33a0*/  LEA R0, R10, UR13, 0x3 ;  /* 0x0000000d0a007c11 */ /* 0x000fe4000f8e18ff */
[----:B------:R-:W-:Y:S02]  /*33b0*/  SHF.L.U32 R5, R9, 0x1f, RZ ;  /* 0x0000001f09057819 */ /* 0x000fe400000006ff */
[----:B------:R-:W-:Y:S01]  /*33c0*/  PLOP3.LUT P0, PT, PT, PT, UP4, 0x80, 0x8 ;  /* 0x000000000008781c */ /* 0x000fe20003f0f048 */
[----:B------:R-:W-:Y:S01]  /*33d0*/  VIADD R3, R0, 0xb0 ;  /* 0x000000b000037836 */ /* 0x000fe20000000000 */
[----:B-1----:R-:W1:Y:S02]  /*33e0*/  SYNCS.PHASECHK.TRANS64.TRYWAIT P1, [R0+URZ+0xa0], R5 ;  /* 0x0000a005000075a7 */ /* 0x002e6400080211ff */
[----:B-1-3--:R-:W-:Y:S09]  /*33f0*/  @!P1 BRA `(.L_x_61) ;  /* 0x0000006400c89947 */ /* 0x00aff20003800000 */
.L_x_150:
[----:B------:R-:W-:Y:S01]  /*3400*/  LEA R4, R10, UR13, 0x4 ;  /* 0x0000000d0a047c11 */ /* 0x000fe2000f8e20ff */
[----:B------:R-:W-:Y:S01]  /*3410*/  @UP4 ULEA UR4, UR10, UR13, 0x3 ;  /* 0x0000000d0a044291 */ /* 0x000fe2000f8e18ff */
[----:B------:R-:W-:Y:S01]  /*3420*/  PLOP3.LUT P2, PT, PT, PT, PT, 0x80, 0x8 ;  /* 0x000000000008781c */ /* 0x000fe20003f4f070 */
[----:B------:R-:W-:Y:S01]  /*3430*/  ULEA UR19, UR18, UR13, 0x3 ;  /* 0x0000000d12137291 */ /* 0x000fe2000f8e18ff */
[----:B------:R-:W-:Y:S02]  /*3440*/  PRMT R3, RZ, 0x654, R3 ;  /* 0x00000654ff037816 */ /* 0x000fe40000000003 */
[----:B-1----:R-:W1:Y:S01]  /*3450*/  LDS.128 R4, [R4+0x130] ;  /* 0x0001300004047984 */ /* 0x002e620000000c00 */
[----:B------:R-:W-:Y:S02]  /*3460*/  @P0 SHF.L.U32 R2, R8, 0x1f, RZ ;  /* 0x0000001f08020819 */ /* 0x000fe400000006ff */
[----:B------:R-:W-:Y:S01]  /*3470*/  SHF.L.U32 R0, R11, 0x1f, RZ ;  /* 0x0000001f0b007819 */ /* 0x000fe200000006ff */
[----:B------:R-:W-:Y:S01]  /*3480*/  @!PT LDS RZ, [RZ] ;  /* 0x00000000fffff984 */ /* 0x000fe20000000800 */
[----:B------:R-:W-:Y:S01]  /*3490*/  @!PT LDS RZ, [RZ] ;  /* 0x00000000fffff984 */ /* 0x000fe20000000800 */
[----:B------:R-:W-:Y:S01]  /*34a0*/  @!PT LDS RZ, [RZ] ;  /* 0x00000000fffff984 */ /* 0x000fe20000000800 */
[----:B------:R-:W-:Y:S01]  /*34b0*/  @!PT LDS RZ, [RZ] ;  /* 0x00000000fffff984 */ /* 0x000fe20000000800 */
[----:B------:R2:W-:Y:S06]  /*34c0*/  MEMBAR.ALL.CTA ;  /* 0x0000000000007992 */ /* 0x0005ec0000008000 */
[----:B--2---:R-:W2:Y:S02]  /*34d0*/  FENCE.VIEW.ASYNC.S ;  /* 0x00000000000073c6 */ /* 0x004ea40000000000 */
[----:B--2---:R2:W-:Y:S01]  /*34e0*/  SYNCS.ARRIVE.TRANS64.RED.A1T0 RZ, [R3+URZ], RZ ;  /* 0x000000ff03ff79a7 */ /* 0x0045e200081004ff */
[----:B------:R2:W3:Y:S01]  /*34f0*/  @P0 SYNCS.PHASECHK.TRANS64.TRYWAIT P2, [UR4], R2 ;  /* 0x00000002ff0005a7 */ /* 0x0004e20008041104 */
[----:B-1----:R-:W-:Y:S01]  /*3500*/  LOP3.LUT P1, RZ, R6, 0x1, RZ, 0xc0, !PT ;  /* 0x0000000106ff7812 */ /* 0x002fe2000782c0ff */
[----:B------:R-:W1:Y:S02]  /*3510*/  SYNCS.PHASECHK.TRANS64.TRYWAIT P0, [UR19+0xe0], R0 ;  /* 0x0000e000ff0075a7 */ /* 0x000e640008001113 */
[----:B-123--:R-:W-:Y:S10]  /*3520*/  @!P0 BRA `(.L_x_62) ;  /* 0x0000006400908947 */ /* 0x00eff40003800000 */
.L_x_152:
[----:B------:R-:W-:Y:S01]  /*3530*/  IADD3 R10, PT, PT, R10, 0x1, RZ ;  /* 0x000000010a0a7810 */ /* 0x000fe20007ffe0ff */
[----:B------:R-:W-:Y:S06]  /*3540*/  BRA.U !UP4, `(.L_x_63) ;  /* 0x000000010ca07547 */ /* 0x000fec000b800000 */
[----:B------:R-:W-:Y:S02]  /*3550*/  ULEA.HI UR4, UR18, UR18, URZ, 0x1 ;  /* 0x0000001212047291 */ /* 0x000fe4000f8f08ff */
[----:B------:R-:W-:Y:S02]  /*3560*/  UPLOP3.LUT UP2, UPT, UPT, UPT, UPT, 0x40, 0x4 ;  /* 0x000000000004789c */ /* 0x000fe40003f4e870 */
[----:B------:R-:W-:Y:S02]  /*3570*/  USHF.L.U32 UR5, UR4, 0x7, URZ ;  /* 0x0000000704057899 */ /* 0x000fe400080006ff */
[----:B------:R-:W-:Y:S02]  /*3580*/  ULOP3.LUT UR14, UR4, 0xffe, URZ, 0xc0, !UPT ;  /* 0x00000ffe040e7892 */ /* 0x000fe4000f8ec0ff */
[----:B------:R-:W-:Y:S02]  /*3590*/  ULOP3.LUT UR4, UR5, 0xffffff00, URZ, 0xc0, !UPT ;  /* 0xffffff0005047892 */ /* 0x000fe4000f8ec0ff */
[----:B------:R-:W-:-:S02]  /*35a0*/  UIADD3 UR14, UPT, UPT, -UR14, UR18, URZ ;  /* 0x000000120e0e7290 */ /* 0x000fc4000fffe1ff */
[----:B------:R-:W-:Y:S01]  /*35b0*/  UIADD3 UR4, UPT, UPT, UR24, UR4, URZ ;  /* 0x0000000418047290 */ /* 0x000fe2000fffe0ff */
[----:B------:R-:W-:Y:S01]  /*35c0*/  UMOV UR12, UR23 ;  /* 0x00000017000c7c82 */ /* 0x000fe20008000000 */
[----:B------:R-:W-:Y:S02]  /*35d0*/  UMOV UR11, UR22 ;  /* 0x00000016000b7c82 */ /* 0x000fe40008000000 */
[----:B------:R-:W-:Y:S01]  /*35e0*/  ULEA UR14, UR14, UR4, 0x14 ;  /* 0x000000040e0e7291 */ /* 0x000fe2000f8ea0ff */
[----:B------:R-:W-:-:S11]  /*35f0*/  UMOV UR5, UR10 ;  /* 0x0000000a00057c82 */ /* 0x000fd60008000000 */
.L_x_66:
[----:B------:R-:W-:Y:S02]  /*3600*/  UIADD3 UR12, UPT, UPT, UR12, 0x1, URZ ;  /* 0x000000010c0c7890 */ /* 0x000fe4000fffe0ff */
[----:B--2---:R-:W-:Y:S02]  /*3610*/  ULEA UR6, UR5, UR13, 0x3 ;  /* 0x0000000d05067291 */ /* 0x004fe4000f8e18ff */
[----:B------:R-:W-:Y:S01]  /*3620*/  UISETP.NE.AND UP3, UPT, UR12, URZ, UPT ;  /* 0x000000ff0c00728c */ /* 0x000fe2000bf65270 */
[----:B---3--:R-:W-:Y:S10]  /*3630*/  @P2 BRA `(.L_x_64) ;  /* 0x00000000000c2947 */ /* 0x008ff40003800000 */
[----:B-1----:R-:W-:Y:S04]  /*3640*/  SHF.L.U32 R3, R8, 0x1f, RZ ;  /* 0x0000001f08037819 */ /* 0x002fe800000006ff */
[----:B------:R-:W1:Y:S02]  /*3650*/  SYNCS.PHASECHK.TRANS64.TRYWAIT P0, [UR6], R3 ;  /* 0x00000003ff0075a7 */ /* 0x000e640008001106 */
[----:B-1----:R-:W-:Y:S05]  /*3660*/  @!P0 BRA `(.L_x_65) ;  /* 0x0000006400588947 */ /* 0x002fea0003800000 */
.L_x_64:
[----:B------:R-:W-:Y:S01]  /*3670*/  UISETP.NE.AND UP0, UPT, UR11, 0x1, UPT ;  /* 0x000000010b00788c */ /* 0x000fe2000bf05270 */
[----:B------:R-:W-:Y:S01]  /*3680*/  PLOP3.LUT P2, PT, PT, PT, PT, 0x80, 0x8 ;  /* 0x000000000008781c */ /* 0x000fe20003f4f070 */
[----:B------:R-:W-:Y:S02]  /*3690*/  UIADD3 UR4, UPT, UPT, UR5, 0x1, URZ ;  /* 0x0000000105047890 */ /* 0x000fe4000fffe0ff */
[----:B------:R-:W-:Y:S02]  /*36a0*/  ULEA UR8, UR5, UR17, 0x9 ;  /* 0x0000001105087291 */ /* 0x000fe4000f8e48ff */
[----:B------:R-:W-:Y:S01]  /*36b0*/  UISETP.NE.AND UP1, UPT, UR4, 0x5, UPT ;  /* 0x000000050400788c */ /* 0x000fe2000bf25270 */
[----:B------:R-:W-:Y:S01]  /*36c0*/  PLOP3.LUT P0, PT, PT, PT, UP0, 0x80, 0x8 ;  /* 0x000000000008781c */ /* 0x000fe20003f0f008 */
[----:B------:R-:W-:Y:S02]  /*36d0*/  UIADD3 UR11, UPT, UPT, UR11, -0x1, URZ ;  /* 0xffffffff0b0b7890 */ /* 0x000fe4000fffe0ff */
[----:B------:R-:W-:Y:S02]  /*36e0*/  USEL UR7, URZ, 0x1, UP1 ;  /* 0x00000001ff077887 */ /* 0x000fe40008800000 */
[----:B------:R-:W-:Y:S01]  /*36f0*/  USEL UR10, UR4, URZ, UP1 ;  /* 0x000000ff040a7287 */ /* 0x000fe20008800000 */
[----:B------:R-:W-:Y:S03]  /*3700*/  UMOV UR9, 0xc0004010 ;  /* 0xc000401000097882 */ /* 0x000fe60000000000 */
[----:B------:R-:W-:Y:S01]  /*3710*/  @UP0 ULEA UR4, UR10, UR13, 0x3 ;  /* 0x0000000d0a040291 */ /* 0x000fe2000f8e18ff */
[----:B------:R-:W-:Y:S01]  /*3720*/  LOP3.LUT R8, R8, UR7, RZ, 0x3c, !PT ;  /* 0x0000000708087c12 */ /* 0x000fe2000f8e3cff */
[----:B------:R-:W-:Y:S03]  /*3730*/  UMOV UR7, 0xc0004010 ;  /* 0xc000401000077882 */ /* 0x000fe60000000000 */
[----:B-1----:R-:W-:Y:S04]  /*3740*/  @P0 SHF.L.U32 R0, R8, 0x1f, RZ ;  /* 0x0000001f08000819 */ /* 0x002fe800000006ff */
[----:B------:R2:W3:Y:S01]  /*3750*/  @P0 SYNCS.PHASECHK.TRANS64.TRYWAIT P2, [UR4], R0 ;  /* 0x00000000ff0005a7 */ /* 0x0004e20008041104 */
[----:B------:R-:W-:Y:S02]  /*3760*/  UIADD3 UR4, UPT, UPT, UR6, 0x28, URZ ;  /* 0x0000002806047890 */ /* 0x000fe4000fffe0ff */
[----:B------:R-:W-:Y:S03]  /*3770*/  ULEA UR6, UR5, UR16, 0x7 ;  /* 0x0000001005067291 */ /* 0x000fe6000f8e38ff */
[----:B------:R-:W-:Y:S06]  /*3780*/  UMOV UR5, UR10 ;  /* 0x0000000a00057c82 */ /* 0x000fec0008000000 */
[----:B------:R2:W-:Y:S01]  /*3790*/  UTCQMMA gdesc[UR6], gdesc[UR8], tmem[UR14], tmem[UR20], idesc[UR21], UP2 ;  /* 0x00ff1408060075ea */ /* 0x0005e2000900030e */
[----:B------:R-:W-:Y:S01]  /*37a0*/  UPLOP3.LUT UP2, UPT, UPT, UPT, UPT, 0x80, 0x8 ;  /* 0x000000000008789c */ /* 0x000fe20003f4f070 */
[----:B------:R2:W-:Y:S01]  /*37b0*/  UTCBAR.MULTICAST [UR4], URZ, UR15 ;  /* 0x000000ff040073e9 */ /* 0x0005e2000800080f */
[----:B------:R-:W-:Y:S09]  /*37c0*/  BRA.U UP3, `(.L_x_66) ;  /* 0xfffffffd038c7547 */ /* 0x000ff2000b83ffff */
.L_x_63:
[----:B--2---:R-:W-:Y:S01]  /*37d0*/  UIADD3 UR4, UPT, UPT, UR18, 0x1, URZ ;  /* 0x0000000112047890 */ /* 0x004fe2000fffe0ff */
[C---:B------:R-:W-:Y:S01]  /*37e0*/  ISETP.NE.AND P0, PT, R10.reuse, 0x2, PT ;  /* 0x000000020a00780c */ /* 0x040fe20003f05270 */
[----:B------:R-:W-:Y:S02]  /*37f0*/  UIADD3 UR5, UPT, UPT, UR19, 0xc0, URZ ;  /* 0x000000c013057890 */ /* 0x000fe4000fffe0ff */
[----:B------:R-:W-:Y:S01]  /*3800*/  UISETP.NE.AND UP0, UPT, UR4, 0x4, UPT ;  /* 0x000000040400788c */ /* 0x000fe2000bf05270 */
[----:B-1----:R-:W-:Y:S02]  /*3810*/  SEL R0, RZ, 0x1, P0 ;  /* 0x00000001ff007807 */ /* 0x002fe40000000000 */
[----:B------:R-:W-:Y:S01]  /*3820*/  SEL R10, R10, RZ, P0 ;  /* 0x000000ff0a0a7207 */ /* 0x000fe20000000000 */
[----:B------:R-:W-:Y:S01]  /*3830*/  USEL UR6, URZ, 0x1, UP0 ;  /* 0x00000001ff067887 */ /* 0x000fe20008000000 */
[----:B------:R-:W-:Y:S01]  /*3840*/  LOP3.LUT R9, R9, R0, RZ, 0x3c, !PT ;  /* 0x0000000009097212 */ /* 0x000fe200078e3cff */
[----:B------:R-:W-:Y:S01]  /*3850*/  USEL UR18, UR4, URZ, UP0 ;  /* 0x000000ff04127287 */ /* 0x000fe20008000000 */
[----:B------:R1:W-:Y:S03]  /*3860*/  UTCBAR [UR5], URZ ;  /* 0x000000ff050073e9 */ /* 0x0003e600080000ff */
[----:B------:R-:W-:Y:S01]  /*3870*/  LOP3.LUT R11, R11, UR6, RZ, 0x3c, !PT ;  /* 0x000000060b0b7c12 */ /* 0x000fe2000f8e3cff */
[----:B------:R-:W-:Y:S07]  /*3880*/  @P1 BRA `(.L_x_67) ;  /* 0xfffffff800c41947 */ /* 0x000fee000383ffff */
[----:B------:R-:W2:Y:S01]  /*3890*/  S2UR UR8, SR_CgaCtaId ;  /* 0x00000000000879c3 */ /* 0x000ea20000008800 */
[----:B------:R-:W-:Y:S01]  /*38a0*/  ELECT P0, URZ, PT ;  /* 0x0000000000ff782f */ /* 0x000fe20003800000 */
[----:B------:R-:W-:Y:S01]  /*38b0*/  IMAD.MOV.U32 R0, RZ, RZ, 0x1 ;  /* 0x00000001ff007424 */ /* 0x000fe200078e00ff */
[----:B------:R-:W-:Y:S01]  /*38c0*/  UIADD3 UR13, UPT, UPT, UR13, 0xe0, URZ ;  /* 0x000000e00d0d7890 */ /* 0x000fe2000fffe0ff */
[----:B------:R-:W-:Y:S01]  /*38d0*/  SHF.L.U32 R3, R11, 0x1f, RZ ;  /* 0x0000001f0b037819 */ /* 0x000fe200000006ff */
[----:B------:R-:W-:-:S03]  /*38e0*/  UMOV UR4, 0x40 ;  /* 0x0000004000047882 */ /* 0x000fc60000000000 */
[----:B------:R-:W-:Y:S01]  /*38f0*/  UVIRTCOUNT.DEALLOC.SMPOOL 0x80 ;  /* 0x000000800000784c */ /* 0x000fe20000000000 */
[----:B--2---:R-:W-:Y:S02]  /*3900*/  ULEA UR8, UR8, UR4, 0x18 ;  /* 0x0000000408087291 */ /* 0x004fe4000f8ec0ff */
[----:B------:R-:W-:-:S07]  /*3910*/  ULEA UR4, UR18, UR13, 0x3 ;  /* 0x0000000d12047291 */ /* 0x000fce000f8e18ff */
[----:B------:R2:W-:Y:S02]  /*3920*/  @P0 STS.U8 [UR8+0x1c], R0 ;  /* 0x00001c00ff000988 */ /* 0x0005e40008000008 */
[----:B------:R-:W4:Y:S02]  /*3930*/  SYNCS.PHASECHK.TRANS64.TRYWAIT P0, [UR4], R3 ;  /* 0x00000003ff0075a7 */ /* 0x000f240008001104 */
[----:B--2-4-:R-:W-:Y:S05]  /*3940*/  @!P0 BRA `(.L_x_68) ;  /* 0x0000006000b88947 */ /* 0x014fea0003800000 */
.L_x_155:
[----:B------:R-:W-:-:S04]  /*3950*/  UIADD3 UR4, UPT, UPT, UR18, 0x1, URZ ;  /* 0x0000000112047890 */ /* 0x000fc8000fffe0ff */
[----:B------:R-:W-:-:S04]  /*3960*/  UISETP.NE.AND UP0, UPT, UR4, 0x4, UPT ;  /* 0x000000040400788c */ /* 0x000fc8000bf05270 */
[----:B------:R-:W-:Y:S02]  /*3970*/  USEL UR6, URZ, 0x1, UP0 ;  /* 0x00000001ff067887 */ /* 0x000fe40008000000 */
[----:B------:R-:W-:-:S04]  /*3980*/  USEL UR4, UR4, URZ, UP0 ;  /* 0x000000ff04047287 */ /* 0x000fc80008000000 */
[----:B-1----:R-:W-:Y:S01]  /*3990*/  ULEA UR5, UR4, UR13, 0x3 ;  /* 0x0000000d04057291 */ /* 0x002fe2000f8e18ff */
[----:B------:R-:W-:-:S04]  /*39a0*/  LOP3.LUT R2, R11, UR6, RZ, 0x3c, !PT ;  /* 0x000000060b027c12 */ /* 0x000fc8000f8e3cff */
[----:B--2---:R-:W-:-:S04]  /*39b0*/  SHF.L.U32 R3, R2, 0x1f, RZ ;  /* 0x0000001f02037819 */ /* 0x004fc800000006ff */
[----:B------:R-:W1:Y:S02]  /*39c0*/  SYNCS.PHASECHK.TRANS64.TRYWAIT P0, [UR5], R3 ;  /* 0x00000003ff0075a7 */ /* 0x000e640008001105 */
[----:B-1----:R-:W-:Y:S05]  /*39d0*/  @!P0 BRA `(.L_x_69) ;  /* 0x0000006000ac8947 */ /* 0x002fea0003800000 */
.L_x_157:
        /* <DEDUP_REMOVED lines=9> */
.L_x_159:
[----:B------:R-:W-:-:S04]  /*3a70*/  UIADD3 UR4, UPT, UPT, UR4, 0x1, URZ ;  /* 0x0000000104047890 */ /* 0x000fc8000fffe0ff */
[----:B------:R-:W-:-:S04]  /*3a80*/  UISETP.NE.AND UP0, UPT, UR4, 0x4, UPT ;  /* 0x000000040400788c */ /* 0x000fc8000bf05270 */
[----:B------:R-:W-:Y:S02]  /*3a90*/  USEL UR5, URZ, 0x1, UP0 ;  /* 0x00000001ff057887 */ /* 0x000fe40008000000 */
[----:B------:R-:W-:-:S04]  /*3aa0*/  USEL UR4, UR4, URZ, UP0 ;  /* 0x000000ff04047287 */ /* 0x000fc80008000000 */
[----:B------:R-:W-:Y:S01]  /*3ab0*/  ULEA UR4, UR4, UR13, 0x3 ;  /* 0x0000000d04047291 */ /* 0x000fe2000f8e18ff */
[----:B-1----:R-:W-:-:S04]  /*3ac0*/  LOP3.LUT R3, R2, UR5, RZ, 0x3c, !PT ;  /* 0x0000000502037c12 */ /* 0x002fc8000f8e3cff */
[----:B------:R-:W-:-:S04]  /*3ad0*/  SHF.L.U32 R3, R3, 0x1f, RZ ;  /* 0x0000001f03037819 */ /* 0x000fc800000006ff */
[----:B------:R-:W1:Y:S02]  /*3ae0*/  SYNCS.PHASECHK.TRANS64.TRYWAIT P0, [UR4], R3 ;  /* 0x00000003ff0075a7 */ /* 0x000e640008001104 */
[----:B-1----:R-:W-:Y:S05]  /*3af0*/  @!P0 BRA `(.L_x_71) ;  /* 0x0000006000948947 */ /* 0x002fea0003800000 */
.L_x_161:
[----:B------:R-:W-:Y:S01]  /*3b00*/  NOP ;  /* 0x0000000000007918 */ /* 0x000fe20000000000 */
[----:B-1----:R-:W1:Y:S01]  /*3b10*/  LDS R0, [UR8+0x14] ;  /* 0x00001408ff007984 */ /* 0x002e620008000800 */
[----:B------:R-:W-:Y:S01]  /*3b20*/  ULOP3.LUT UR4, UR24, 0xffff, URZ, 0xc0, !UPT ;  /* 0x0000ffff18047892 */ /* 0x000fe2000f8ec0ff */
[----:B------:R-:W-:Y:S01]  /*3b30*/  UMOV UR5, 0xffff ;  /* 0x0000ffff00057882 */ /* 0x000fe20000000000 */
[----:B------:R-:W-:Y:S02]  /*3b40*/  UMOV UR6, 0x1 ;  /* 0x0000000100067882 */ /* 0x000fe40000000000 */
[----:B------:R-:W-:-:S04]  /*3b50*/  USHF.R.U32.HI UR4, URZ, 0x5, UR4 ;  /* 0x00000005ff047899 */ /* 0x000fc80008011604 */
[----:B------:R-:W-:Y:S02]  /*3b60*/  USHF.L.U32 UR5, UR5, UR4, URZ ;  /* 0x0000000405057299 */ /* 0x000fe400080006ff */
[----:B------:R-:W-:-:S04]  /*3b70*/  USHF.L.U32 UR4, UR6, UR4, URZ ;  /* 0x0000000406047299 */ /* 0x000fc800080006ff */
[----:B-1----:R-:W-:-:S04]  /*3b80*/  LOP3.LUT R0, R0, UR5, RZ, 0xc0, !PT ;  /* 0x0000000500007c12 */ /* 0x002fc8000f8ec0ff */
[----:B------:R-:W-:-:S13]  /*3b90*/  ISETP.NE.AND P0, PT, R0, UR5, PT ;  /* 0x0000000500007c0c */ /* 0x000fda000bf05270 */
[----:B------:R-:W-:Y:S05]  /*3ba0*/  @P0 BRA `(.L_x_72) ;  /* 0x0000000000580947 */ /* 0x000fea0003800000 */
[----:B------:R-:W1:Y:S02]  /*3bb0*/  LDS R0, [UR8+0x18] ;  /* 0x00001808ff007984 */ /* 0x000e640008000800 */
[----:B-1----:R-:W-:-:S04]  /*3bc0*/  LOP3.LUT R0, R0, UR4, RZ, 0xc0, !PT ;  /* 0x0000000400007c12 */ /* 0x002fc8000f8ec0ff */
[----:B------:R-:W-:-:S13]  /*3bd0*/  ISETP.NE.AND P0, PT, R0, UR4, PT ;  /* 0x0000000400007c0c */ /* 0x000fda000bf05270 */
[----:B------:R-:W-:Y:S05]  /*3be0*/  @P0 BRA `(.L_x_73) ;  /* 0x00000000003c0947 */ /* 0x000fea0003800000 */
[----:B------:R-:W1:Y:S01]  /*3bf0*/  S2R R2, SR_LANEID ;  /* 0x0000000000027919 */ /* 0x000e620000000000 */
[----:B------:R-:W-:Y:S01]  /*3c00*/  ULOP3.LUT UR5, URZ, UR5, URZ, 0x33, !UPT ;  /* 0x00000005ff057292 */ /* 0x000fe2000f8e33ff */
[----:B------:R-:W-:Y:S01]  /*3c10*/  LOP3.LUT R4, RZ, UR4, RZ, 0x33, !PT ;  /* 0x00000004ff047c12 */ /* 0x000fe2000f8e33ff */
[----:B------:R-:W-:Y:S02]  /*3c20*/  VOTEU.ANY UR4, UPT, PT ;  /* 0x0000000000047886 */ /* 0x000fe400038e0100 */
[----:B------:R-:W-:Y:S01]  /*3c30*/  UFLO.U32 UR4, UR4 ;  /* 0x00000004000472bd */ /* 0x000fe200080e0000 */
[----:B------:R-:W2:Y:S01]  /*3c40*/  REDUX UR6, R4 ;  /* 0x00000000040673c4 */ /* 0x000ea20000000000 */
[----:B------:R-:W-:-:S06]  /*3c50*/  IMAD.U32 R0, RZ, RZ, UR5 ;  /* 0x00000005ff007e24 */ /* 0x000fcc000f8e00ff */
[----:B------:R4:W-:Y:S01]  /*3c60*/  UTCATOMSWS.AND URZ, UR5 ;  /* 0x0000000500ff79e3 */ /* 0x0009e20008000000 */
[----:B------:R-:W3:Y:S01]  /*3c70*/  REDUX UR7, R0 ;  /* 0x00000000000773c4 */ /* 0x000ee20000000000 */
[----:B-1----:R-:W-:Y:S01]  /*3c80*/  ISETP.EQ.U32.AND P0, PT, R2, UR4, PT ;  /* 0x0000000402007c0c */ /* 0x002fe2000bf02070 */
[----:B--2---:R-:W-:Y:S01]  /*3c90*/  IMAD.U32 R2, RZ, RZ, UR6 ;  /* 0x00000006ff027e24 */ /* 0x004fe2000f8e00ff */
[----:B---3--:R-:W-:-:S11]  /*3ca0*/  MOV R3, UR7 ;  /* 0x0000000700037c02 */ /* 0x008fd60008000f00 */
[----:B------:R4:W-:Y:S04]  /*3cb0*/  @P0 ATOMS.AND RZ, [UR8+0x14], R3 ;  /* 0x00001403ffff098c */ /* 0x0009e8000a800008 */
[----:B------:R4:W-:Y:S01]  /*3cc0*/  @P0 ATOMS.AND RZ, [UR8+0x18], R2 ;  /* 0x00001802ffff098c */ /* 0x0009e2000a800008 */
[----:B------:R-:W-:Y:S05]  /*3cd0*/  BRA `(.L_x_74) ;  /* 0x0000000000147947 */ /* 0x000fea0003800000 */
.L_x_73:
[----:B------:R-:W-:Y:S02]  /*3ce0*/  MOV R2, 0x3d00 ;  /* 0x00003d0000027802 */ /* 0x000fe40000000f00 */
[----:B---3-5:R-:W-:Y:S05]  /*3cf0*/  CALL.REL.NOINC `($__internal_0_$__cuda_sm10x_tcgen05_guardrail_trap_col_being_dealloced_not_returned_by_alloc) ;  /* 0x0000006400787944 */ /* 0x028fea0003c00000 */
[----:B------:R-:W-:Y:S05]  /*3d00*/  BRA `(.L_x_74) ;  /* 0x0000000000087947 */ /* 0x000fea0003800000 */
.L_x_72:
[----:B------:R-:W-:Y:S02]  /*3d10*/  MOV R2, 0x3d30 ;  /* 0x00003d3000027802 */ /* 0x000fe40000000f00 */
[----:B---3-5:R-:W-:Y:S05]  /*3d20*/  CALL.REL.NOINC `($__internal_2_$__cuda_sm10x_tcgen05_guardrail_trap_unallocated_columns_being_dealloced) ;  /* 0x0000006400847944 */ /* 0x028fea0003c00000 */
.L_x_74:
[----:B------:R-:W-:Y:S01]  /*3d30*/  NOP ;  /* 0x0000000000007918 */ /* 0x000fe20000000000 */
[----:B----4-:R-:W-:Y:S05]  /*3d40*/  EXIT ;  /* 0x000000000000794d */ /* 0x010fea0003800000 */
.L_x_56:
[----:B------:R-:W-:-:S09]  /*3d50*/  UISETP.NE.OR UP0, UPT, UR18, 0x3, !UP3 ;  /* 0x000000031200788c */ /* 0x000fd2000df05670 */
[----:B------:R-:W-:Y:S05]  /*3d60*/  BRA.U UP0, `(.L_x_75) ;  /* 0x0000001100847547 */ /* 0x000fea000b800000 */
[----:B------:R-:W2:Y:S01]  /*3d70*/  LDCU.64 UR4, c[0x0][0x888] ;  /* 0x00011100ff0477ac */ /* 0x000ea20008000a00 */
[----:B------:R-:W3:Y:S01]  /*3d80*/  S2UR UR8, SR_CgaCtaId ;  /* 0x00000000000879c3 */ /* 0x000ee20000008800 */
[----:B------:R-:W-:Y:S02]  /*3d90*/  HFMA2 R9, -RZ, RZ, 0, 0 ;  /* 0x00000000ff097431 */ /* 0x000fe400000001ff */
[----:B------:R-:W-:Y:S01]  /*3da0*/  IMAD.MOV.U32 R11, RZ, RZ, 0x1 ;  /* 0x00000001ff0b7424 */ /* 0x000fe200078e00ff */
[----:B------:R-:W4:Y:S01]  /*3db0*/  LDCU UR40, c[0x0][0x370] ;  /* 0x00006e00ff2877ac */ /* 0x000f220008000800 */
[----:B------:R-:W-:Y:S01]  /*3dc0*/  IMAD.MOV.U32 R10, RZ, RZ, RZ ;  /* 0x000000ffff0a7224 */ /* 0x000fe200078e00ff */
[----:B------:R-:W-:Y:S01]  /*3dd0*/  MOV R3, 0x1000 ;  /* 0x0000100000037802 */ /* 0x000fe20000000f00 */
[----:B------:R-:W4:Y:S01]  /*3de0*/  LDCU.128 UR44, c[0x0][0xb10] ;  /* 0x00016200ff2c77ac */ /* 0x000f220008000c00 */
[----:B------:R-:W1:Y:S01]  /*3df0*/  LDC.64 R12, c[0x0][0x348] ;  /* 0x0000d200ff0c7b82 */ /* 0x000e620000000a00 */
[----:B------:R-:W3:Y:S01]  /*3e00*/  LDCU UR37, c[0x0][0x374] ;  /* 0x00006e80ff2577ac */ /* 0x000ee20008000800 */
[----:B------:R-:W3:Y:S01]  /*3e10*/  LDCU.64 UR38, c[0x0][0x890] ;  /* 0x00011200ff2677ac */ /* 0x000ee20008000a00 */
[----:B------:R-:W3:Y:S01]  /*3e20*/  LDCU UR15, c[0x0][0xb0c] ;  /* 0x00016180ff0f77ac */ /* 0x000ee20008000800 */
[----:B--2---:R-:W-:Y:S01]  /*3e30*/  UISETP.NE.U32.AND UP0, UPT, UR4, URZ, UPT ;  /* 0x000000ff0400728c */ /* 0x004fe2000bf05070 */
[----:B------:R-:W2:Y:S01]  /*3e40*/  LDCU UR54, c[0x0][0xb20] ;  /* 0x00016400ff3677ac */ /* 0x000ea20008000800 */
[----:B------:R-:W2:Y:S01]  /*3e50*/  LDCU UR4, c[0x0][0xb30] ;  /* 0x00016600ff0477ac */ /* 0x000ea20008000800 */
[----:B------:R-:W-:Y:S01]  /*3e60*/  UMOV UR21, 0x400 ;  /* 0x0000040000157882 */ /* 0x000fe20000000000 */
[----:B----4-:R-:W-:-:S02]  /*3e70*/  UIMAD.WIDE.U32 UR52, UR40, UR44, URZ ;  /* 0x0000002c283472a5 */ /* 0x010fc4000f8e00ff */
[----:B---3--:R-:W-:Y:S02]  /*3e80*/  UIMAD.WIDE.U32 UR6, UR37, UR47, URZ ;  /* 0x0000002f250672a5 */ /* 0x008fe4000f8e00ff */
[----:B------:R-:W-:Y:S02]  /*3e90*/  ULEA UR21, UR8, UR21, 0x18 ;  /* 0x0000001508157291 */ /* 0x000fe4000f8ec0ff */
[----:B------:R-:W-:Y:S02]  /*3ea0*/  USEL UR41, URZ, 0x1, UP6 ;  /* 0x00000001ff297887 */ /* 0x000fe4000b000000 */
[----:B------:R-:W-:Y:S02]  /*3eb0*/  UISETP.NE.U32.AND UP6, UPT, UR38, URZ, UPT ;  /* 0x000000ff2600728c */ /* 0x000fe4000bfc5070 */
[----:B------:R-:W-:Y:S02]  /*3ec0*/  UIADD3 UR43, UPT, UPT, UR21, 0x68, URZ ;  /* 0x00000068152b7890 */ /* 0x000fe4000fffe0ff */
[----:B------:R-:W-:-:S02]  /*3ed0*/  UIADD3 UR33, UPT, UPT, UR21, 0x50, URZ ;  /* 0x0000005015217890 */ /* 0x000fc4000fffe0ff */
[----:B------:R-:W-:Y:S02]  /*3ee0*/  UIADD3 UR25, UPT, UPT, UR21, 0x58, URZ ;  /* 0x0000005815197890 */ /* 0x000fe4000fffe0ff */
[----:B------:R-:W-:Y:S02]  /*3ef0*/  UIADD3 UR17, UPT, UPT, UR21, 0x60, URZ ;  /* 0x0000006015117890 */ /* 0x000fe4000fffe0ff */
[----:B------:R-:W-:Y:S02]  /*3f00*/  UISETP.NE.AND.EX UP5, UPT, UR5, URZ, UPT, UP0 ;  /* 0x000000ff0500728c */ /* 0x000fe4000bfa5300 */
[----:B------:R-:W-:Y:S01]  /*3f10*/  UISETP.NE.AND UP0, UPT, UR42, 0x1, UPT ;  /* 0x000000012a00788c */ /* 0x000fe2000bf05270 */
[----:B------:R-:W-:Y:S01]  /*3f20*/  UMOV UR52, UR53 ;  /* 0x0000003500347c82 */ /* 0x000fe20008000000 */
[----:B------:R-:W-:Y:S01]  /*3f30*/  UMOV UR51, UR7 ;  /* 0x0000000700337c82 */ /* 0x000fe20008000000 */
[----:B------:R-:W-:Y:S02]  /*3f40*/  UISETP.NE.AND UP0, UPT, UR15, 0x1, UPT ;  /* 0x000000010f00788c */ /* 0x000fe4000bf05270 */
[----:B------:R-:W-:-:S02]  /*3f50*/  UPLOP3.LUT UP4, UPT, UPT, UPT, UPT, 0x40, 0x4 ;  /* 0x000000000004789c */ /* 0x000fc40003f8e870 */
[----:B------:R-:W-:Y:S01]  /*3f60*/  UISETP.GE.AND UP2, UPT, UR42, 0x1, UPT ;  /* 0x000000012a00788c */ /* 0x000fe2000bf46270 */
[----:B------:R-:W3:Y:S01]  /*3f70*/  LDCU.64 UR22, c[0x0][0xb28] ;  /* 0x00016500ff1677ac */ /* 0x000ee20008000a00 */
[----:B------:R-:W-:Y:S02]  /*3f80*/  UISETP.NE.AND.EX UP6, UPT, UR39, URZ, UPT, UP6 ;  /* 0x000000ff2700728c */ /* 0x000fe4000bfc5360 */
[----:B------:R-:W-:Y:S02]  /*3f90*/  UPRMT UR43, UR8, 0x654, UR43 ;  /* 0x00000654082b7896 */ /* 0x000fe4000800002b */
[----:B------:R-:W-:Y:S02]  /*3fa0*/  UPRMT UR50, UR8, 0x654, UR33 ;  /* 0x0000065408327896 */ /* 0x000fe40008000021 */
[----:B------:R-:W-:Y:S02]  /*3fb0*/  UPRMT UR49, UR8, 0x654, UR25 ;  /* 0x0000065408317896 */ /* 0x000fe40008000019 */
[----:B------:R-:W-:-:S02]  /*3fc0*/  UPRMT UR48, UR8, 0x654, UR17 ;  /* 0x0000065408307896 */ /* 0x000fc40008000011 */
[----:B------:R-:W-:Y:S02]  /*3fd0*/  USHF.R.U32.HI UR52, URZ, UR45, UR52 ;  /* 0x0000002dff347299 */ /* 0x000fe40008011634 */
[----:B--2---:R-:W-:Y:S02]  /*3fe0*/  USHF.R.U32.HI UR51, URZ, UR54, UR51 ;  /* 0x00000036ff337299 */ /* 0x004fe40008011633 */
[----:B------:R-:W-:Y:S02]  /*3ff0*/  UISETP.NE.AND UP0, UPT, UR46, 0x1, UPT ;  /* 0x000000012e00788c */ /* 0x000fe4000bf05270 */
[----:B-1----:R-:W-:-:S11]  /*4000*/  UISETP.NE.AND UP3, UPT, UR4, 0x1, UPT ;  /* 0x000000010400788c */ /* 0x002fd6000bf65270 */
.L_x_86:
[C---:B------:R-:W-:Y:S02]  /*4010*/  LEA R8, R10.reuse, UR21, 0x3 ;  /* 0x000000150a087c11 */ /* 0x040fe4000f8e18ff */
[----:B------:R-:W-:Y:S02]  /*4020*/  SHF.L.U32 R5, R9, 0x1f, RZ ;  /* 0x0000001f09057819 */ /* 0x000fe400000006ff */
[----:B------:R-:W-:Y:S02]  /*4030*/  LEA R6, R10, UR21, 0x4 ;  /* 0x000000150a067c11 */ /* 0x000fe4000f8e20ff */
[----:B-1----:R-:W1:Y:S02]  /*4040*/  SYNCS.PHASECHK.TRANS64.TRYWAIT P0, [R8+URZ+0xa0], R5 ;  /* 0x0000a005080075a7 */ /* 0x002e6400080011ff */
[----:B-1----:R-:W-:Y:S05]  /*4050*/  @!P0 BRA `(.L_x_76) ;  /* 0x0000005c00548947 */ /* 0x002fea0003800000 */
.L_x_162:
[----:B-1----:R-:W1:Y:S01]  /*4060*/  LDS.128 R4, [R6+0x130] ;  /* 0x0001300006047984 */ /* 0x002e620000000c00 */
[----:B------:R-:W-:Y:S01]  /*4070*/  UISETP.GE.AND UP0, UPT, UR42, 0x1, UPT ;  /* 0x000000012a00788c */ /* 0x000fe2000bf06270 */
[----:B------:R-:W-:Y:S01]  /*4080*/  @!PT LDS RZ, [RZ] ;  /* 0x00000000fffff984 */ /* 0x000fe20000000800 */
[----:B------:R-:W-:Y:S01]  /*4090*/  @!PT LDS RZ, [RZ] ;  /* 0x00000000fffff984 */ /* 0x000fe20000000800 */
[----:B------:R-:W-:Y:S01]  /*40a0*/  @!PT LDS RZ, [RZ] ;  /* 0x00000000fffff984 */ /* 0x000fe20000000800 */
[----:B------:R-:W-:Y:S01]  /*40b0*/  @!PT LDS RZ, [RZ] ;  /* 0x00000000fffff984 */ /* 0x000fe20000000800 */
[----:B------:R2:W-:Y:S06]  /*40c0*/  MEMBAR.ALL.CTA ;  /* 0x0000000000007992 */ /* 0x0005ec0000008000 */
[----:B--2---:R-:W2:Y:S01]  /*40d0*/  FENCE.VIEW.ASYNC.S ;  /* 0x00000000000073c6 */ /* 0x004ea20000000000 */
[----:B-1----:R-:W-:Y:S11]  /*40e0*/  LOP3.LUT P0, RZ, R6, 0x1, RZ, 0xc0, !PT ;  /* 0x0000000106ff7812 */ /* 0x002ff6000780c0ff */
[----:B------:R-:W-:Y:S02]  /*40f0*/  @!UPT UIADD3 URZ, UPT, UPT, URZ, URZ, URZ ;  /* 0x000000fffffff290 */ /* 0x000fe4000fffe0ff */
[----:B--2---:R-:W-:Y:S01]  /*4100*/  VOTEU.ANY UP2, P0 ;  /* 0x0000000000ff7886 */ /* 0x004fe20000040100 */
[----:B------:R-:W-:Y:S11]  /*4110*/  PLOP3.LUT P0, PT, PT, PT, UP2, 0x80, 0x8 ;  /* 0x000000000008781c */ /* 0x000ff60003f0f028 */
[----:B------:R-:W-:Y:S02]  /*4120*/  @!UPT UIADD3 URZ, UPT, UPT, URZ, URZ, URZ ;  /* 0x000000fffffff290 */ /* 0x000fe4000fffe0ff */
[----:B------:R-:W-:Y:S02]  /*4130*/  @P0 SHF.R.U32.HI R0, RZ, 0x10, R5 ;  /* 0x00000010ff000819 */ /* 0x000fe40000011605 */
[----:B------:R-:W-:Y:S02]  /*4140*/  @P0 MOV R2, R4 ;  /* 0x0000000400020202 */ /* 0x000fe40000000f00 */
[----:B------:R-:W-:Y:S01]  /*4150*/  @P0 R2UR UR4, R0 ;  /* 0x00000000000402ca */ /* 0x000fe200000e0000 */
[----:B------:R-:W-:Y:S01]  /*4160*/  VIADD R0, R8, 0xb0 ;  /* 0x000000b008007836 */ /* 0x000fe20000000000 */
[----:B------:R-:W-:Y:S02]  /*4170*/  @P0 LOP3.LUT R4, R5, 0xffff, RZ, 0xc0, !PT ;  /* 0x0000ffff05040812 */ /* 0x000fe400078ec0ff */
[----:B------:R-:W-:Y:S02]  /*4180*/  @P0 R2UR UR6, R2 ;  /* 0x00000000020602ca */ /* 0x000fe400000e0000 */
[----:B------:R-:W-:Y:S02]  /*4190*/  PRMT R0, RZ, 0x654, R0 ;  /* 0x00000654ff007816 */ /* 0x000fe40000000000 */
[----:B------:R-:W-:Y:S02]  /*41a0*/  @P0 R2UR UR5, R4 ;  /* 0x00000000040502ca */ /* 0x000fe400000e0000 */
[----:B------:R1:W-:Y:S03]  /*41b0*/  SYNCS.ARRIVE.TRANS64.RED.A1T0 RZ, [R0+URZ], RZ ;  /* 0x000000ff00ff79a7 */ /* 0x0003e600081004ff */
[----:B------:R-:W-:Y:S04]  /*41c0*/  @UP2 UMOV UR29, UR4 ;  /* 0x00000004001d2c82 */ /* 0x000fe80008000000 */
[----:B------:R-:W-:Y:S04]  /*41d0*/  @UP2 UMOV UR14, UR6 ;  /* 0x00000006000e2c82 */ /* 0x000fe80008000000 */
[----:B------:R-:W-:Y:S01]  /*41e0*/  @UP2 UMOV UR13, UR5 ;  /* 0x00000005000d2c82 */ /* 0x000fe20008000000 */
[----:B------:R-:W-:Y:S05]  /*41f0*/  BRA.U !UP0, `(.L_x_77) ;  /* 0x0000000108c07547 */ /* 0x000fea000b800000 */
[----:B------:R-:W-:Y:S02]  /*4200*/  UIMAD.WIDE.U32 UR18, UR13, UR47, URZ ;  /* 0x0000002f0d1272a5 */ /* 0x000fe4000f8e00ff */
[----:B------:R-:W-:Y:S02]  /*4210*/  UP2UR UR16, UPR, URZ, 0x4 ;  /* 0x00000004ff107883 */ /* 0x000fe40008000000 */
[----:B------:R-:W-:Y:S02]  /*4220*/  UISETP.NE.AND UP2, UPT, UR46, 0x1, UPT ;  /* 0x000000012e00788c */ /* 0x000fe4000bf45270 */
[----:B------:R-:W-:Y:S02]  /*4230*/  UIMAD.WIDE.U32 UR26, UR14, UR44, URZ ;  /* 0x0000002c0e1a72a5 */ /* 0x000fe4000f8e00ff */
[----:B------:R-:W-:Y:S02]  /*4240*/  USEL UR4, UR37, UR51, !UP2 ;  /* 0x0000003325047287 */ /* 0x000fe4000d000000 */
[----:B------:R-:W-:Y:S02]  /*4250*/  UISETP.NE.AND UP0, UPT, UR15, 0x1, UPT ;  /* 0x000000010f00788c */ /* 0x000fe4000bf05270 */
[----:B------:R-:W-:Y:S02]  /*4260*/  UP2UR UR20, UPR, URZ, 0x2 ;  /* 0x00000002ff147883 */ /* 0x000fe40008000000 */
[----:B------:R-:W-:Y:S02]  /*4270*/  UISETP.NE.AND UP1, UPT, UR42, 0x1, UPT ;  /* 0x000000012a00788c */ /* 0x000fe4000bf25270 */
[----:B---3--:R-:W-:Y:S02]  /*4280*/  UIMAD.WIDE.U32 UR8, UR4, UR22, URZ ;  /* 0x00000016040872a5 */ /* 0x008fe4000f8e00ff */
[----:B------:R-:W-:Y:S01]  /*4290*/  USEL UR7, UR40, UR52, !UP0 ;  /* 0x0000003428077287 */ /* 0x000fe2000c000000 */
[----:B------:R-:W-:Y:S02]  /*42a0*/  UMOV UR5, UR19 ;  /* 0x0000001300057c82 */ /* 0x000fe40008000000 */
[----:B------:R-:W-:Y:S02]  /*42b0*/  USHF.R.U32.HI UR6, URZ, UR54, UR5 ;  /* 0x00000036ff067299 */ /* 0x000fe40008011605 */
[----:B------:R-:W-:Y:S02]  /*42c0*/  UIMAD.WIDE.U32 UR10, UR7, UR22, URZ ;  /* 0x00000016070a72a5 */ /* 0x000fe4000f8e00ff */
[----:B------:R-:W-:Y:S02]  /*42d0*/  USEL UR6, UR13, UR6, !UP2 ;  /* 0x000000060d067287 */ /* 0x000fe4000d000000 */
[----:B------:R-:W-:Y:S01]  /*42e0*/  UISETP.NE.AND UP2, UPT, UR16, URZ, UPT ;  /* 0x000000ff1000728c */ /* 0x000fe2000bf45270 */
[----:B------:R-:W-:Y:S02]  /*42f0*/  UMOV UR5, UR27 ;  /* 0x0000001b00057c82 */ /* 0x000fe40008000000 */
[----:B------:R-:W-:Y:S03]  /*4300*/  USHF.R.U32.HI UR12, URZ, UR45, UR5 ;  /* 0x0000002dff0c7299 */ /* 0x000fe60008011605 */
[----:B------:R-:W-:Y:S02]  /*4310*/  UMOV UR5, UR9 ;  /* 0x0000000900057c82 */ /* 0x000fe40008000000 */
[----:B------:R-:W-:Y:S03]  /*4320*/  @UP1 USHF.R.U32.HI UR4, URZ, UR23, UR5 ;  /* 0x00000017ff041299 */ /* 0x000fe60008011605 */
[----:B------:R-:W-:Y:S01]  /*4330*/  UMOV UR5, UR11 ;  /* 0x0000000b00057c82 */ /* 0x000fe20008000000 */
[----:B------:R-:W-:Y:S02]  /*4340*/  UIMAD UR4, UR42, UR4, URZ ;  /* 0x000000042a0472a4 */ /* 0x000fe4000f8e02ff */
[----:B------:R-:W-:Y:S02]  /*4350*/  @UP1 USHF.R.U32.HI UR7, URZ, UR23, UR5 ;  /* 0x00000017ff071299 */ /* 0x000fe40008011605 */
[----:B------:R-:W-:Y:S02]  /*4360*/  USEL UR5, UR14, UR12, !UP0 ;  /* 0x0000000c0e057287 */ /* 0x000fe4000c000000 */
[----:B------:R-:W-:Y:S02]  /*4370*/  UIMAD.WIDE.U32 UR10, UR6, UR22, URZ ;  /* 0x00000016060a72a5 */ /* 0x000fe4000f8e00ff */
[----:B------:R-:W-:Y:S02]  /*4380*/  UIMAD UR8, UR42, UR7, URZ ;  /* 0x000000072a0872a4 */ /* 0x000fe4000f8e02ff */
[----:B------:R-:W-:Y:S03]  /*4390*/  UISETP.GE.AND UP0, UPT, UR6, UR4, UPT ;  /* 0x000000040600728c */ /* 0x000fe6000bf06270 */
[----:B------:R-:W-:Y:S01]  /*43a0*/  UMOV UR4, UR11 ;  /* 0x0000000b00047c82 */ /* 0x000fe20008000000 */
[----:B------:R-:W-:Y:S02]  /*43b0*/  UISETP.GE.OR UP0, UPT, UR5, UR8, UP0 ;  /* 0x000000080500728c */ /* 0x000fe40008706670 */
[----:B------:R-:W-:Y:S02]  /*43c0*/  USHF.R.U32.HI UR4, URZ, UR23, UR4 ;  /* 0x00000017ff047299 */ /* 0x000fe40008011604 */
[----:B------:R-:W-:Y:S02]  /*43d0*/  UIMAD.WIDE.U32 UR8, UR5, UR22, URZ ;  /* 0x00000016050872a5 */ /* 0x000fe4000f8e00ff */
[----:B------:R-:W-:Y:S04]  /*43e0*/  USEL UR10, UR6, UR4, !UP1 ;  /* 0x00000004060a7287 */ /* 0x000fe8000c800000 */
[----:B------:R-:W-:Y:S01]  /*43f0*/  UIADD3 UR11, UPT, UPT, -UR10, URZ, URZ ;  /* 0x000000ff0a0b7290 */ /* 0x000fe2000fffe1ff */
[----:B------:R-:W-:Y:S02]  /*4400*/  @!UP0 UMOV UR4, UR9 ;  /* 0x0000000900048c82 */ /* 0x000fe40008000000 */
[----:B------:R-:W-:Y:S02]  /*4410*/  @!UP0 USHF.R.U32.HI UR4, URZ, UR23, UR4 ;  /* 0x00000017ff048299 */ /* 0x000fe40008011604 */
[----:B------:R-:W-:Y:S02]  /*4420*/  UIMAD UR8, UR42, UR11, UR6 ;  /* 0x0000000b2a0872a4 */ /* 0x000fe4000f8e0206 */
[----:B------:R-:W-:Y:S02]  /*4430*/  @!UP0 USEL UR4, UR5, UR4, !UP1 ;  /* 0x0000000405048287 */ /* 0x000fe4000c800000 */
[----:B------:R-:W-:Y:S02]  /*4440*/  UISETP.NE.AND UP1, UPT, UR20, URZ, UPT ;  /* 0x000000ff1400728c */ /* 0x000fe4000bf25270 */
[----:B------:R-:W-:Y:S02]  /*4450*/  @!UP0 UIMAD UR8, UR7, UR8, UR4 ;  /* 0x00000008070882a4 */ /* 0x000fe4000f8e0204 */
[----:B------:R-:W-:Y:S02]  /*4460*/  @!UP0 UIADD3 UR9, UPT, UPT, UR10, -UR4, URZ ;  /* 0x800000040a098290 */ /* 0x000fe4000fffe0ff */
[----:B------:R-:W-:Y:S02]  /*4470*/  UIADD3 UR4, UPT, UPT, -UR5, URZ, URZ ;  /* 0x000000ff05047290 */ /* 0x000fe4000fffe1ff */
[----:B------:R-:W-:Y:S02]  /*4480*/  UIADD3 UR7, UPT, UPT, -UR6, URZ, URZ ;  /* 0x000000ff06077290 */ /* 0x000fe4000fffe1ff */
[----:B------:R-:W-:Y:S02]  /*4490*/  @!UP0 UIMAD UR6, UR9, UR42, UR5 ;  /* 0x0000002a090682a4 */ /* 0x000fe4000f8e0205 */
[----:B------:R-:W-:Y:S02]  /*44a0*/  UIMAD UR14, UR15, UR4, UR14 ;  /* 0x000000040f0e72a4 */ /* 0x000fe4000f8e020e */
[----:B------:R-:W-:Y:S01]  /*44b0*/  UIMAD UR13, UR46, UR7, UR13 ;  /* 0x000000072e0d72a4 */ /* 0x000fe2000f8e020d */
[----:B------:R-:W-:Y:S02]  /*44c0*/  @!UP0 UMOV UR5, UR8 ;  /* 0x0000000800058c82 */ /* 0x000fe40008000000 */
[----:B------:R-:W-:Y:S02]  /*44d0*/  UIMAD UR14, UR5, UR15, UR14 ;  /* 0x0000000f050e72a4 */ /* 0x000fe4000f8e020e */
[----:B------:R-:W-:Y:S11]  /*44e0*/  UIMAD UR13, UR6, UR46, UR13 ;  /* 0x0000002e060d72a4 */ /* 0x000ff6000f8e020d */
[----:B------:R-:W-:Y:S01]  /*44f0*/  @!UPT UIADD3 URZ, UPT, UPT, URZ, URZ, URZ ;  /* 0x000000fffffff290 */ /* 0x000fe2000fffe0ff */
.L_x_77:
[----:B------:R-:W2:Y:S01]  /*4500*/  @!UP3 LDCU.128 UR8, c[0x0][0xb10] ;  /* 0x00016200ff08b7ac */ /* 0x000ea20008000c00 */
[----:B------:R-:W-:Y:S02]  /*4510*/  ISETP.NE.U32.AND P0, PT, RZ, UR38, PT ;  /* 0x00000026ff007c0c */ /* 0x000fe4000bf05070 */
[----:B------:R-:W-:Y:S02]  /*4520*/  SHF.L.U32 R4, R11, 0x1f, RZ ;  /* 0x0000001f0b047819 */ /* 0x000fe400000006ff */
[----:B------:R-:W-:Y:S01]  /*4530*/  ISETP.NE.AND.EX P0, PT, RZ, UR39, PT, P0 ;  /* 0x00000027ff007c0c */ /* 0x000fe2000bf05300 */
[----:B------:R-:W4:Y:S01]  /*4540*/  @!UP3 LDCU UR5, c[0x0][0xb0c] ;  /* 0x00016180ff05b7ac */ /* 0x000f220008000800 */
[----:B------:R-:W-:Y:S02]  /*4550*/  USHF.L.U32 UR35, UR30, 0x6, URZ ;  /* 0x000000061e237899 */ /* 0x000fe400080006ff */
[----:B------:R-:W-:Y:S02]  /*4560*/  USHF.L.U32 UR34, UR31, 0x8, URZ ;  /* 0x000000081f227899 */ /* 0x000fe400080006ff */
[----:B--2---:R-:W-:Y:S07]  /*4570*/  UIMAD.WIDE.U32 UR6, UR14, UR8, URZ ;  /* 0x000000080e0672a5 */ /* 0x004fee000f8e00ff */
[----:B------:R-:W-:Y:S01]  /*4580*/  @!UP3 UMOV UR4, UR7 ;  /* 0x000000070004bc82 */ /* 0x000fe20008000000 */
[----:B----4-:R-:W-:Y:S02]  /*4590*/  @!UP3 UISETP.NE.AND UP0, UPT, UR5, 0x1, UPT ;  /* 0x000000010500b88c */ /* 0x010fe4000bf05270 */
[----:B------:R-:W-:Y:S02]  /*45a0*/  @!UP3 USHF.R.U32.HI UR4, URZ, UR9, UR4 ;  /* 0x00000009ff04b299 */ /* 0x000fe40008011604 */
[----:B------:R-:W-:Y:S02]  /*45b0*/  UIMAD.WIDE.U32 UR6, UR13, UR11, URZ ;  /* 0x0000000b0d0672a5 */ /* 0x000fe4000f8e00ff */
[----:B------:R-:W-:Y:S02]  /*45c0*/  @!UP3 USEL UR8, UR14, UR4, !UP0 ;  /* 0x000000040e08b287 */ /* 0x000fe4000c000000 */
[----:B------:R-:W-:Y:S03]  /*45d0*/  @!UP3 UISETP.NE.AND UP0, UPT, UR10, 0x1, UPT ;  /* 0x000000010a00b88c */ /* 0x000fe6000bf05270 */
[----:B------:R-:W-:Y:S02]  /*45e0*/  @!UP3 UMOV UR6, UR7 ;  /* 0x000000070006bc82 */ /* 0x000fe40008000000 */
[----:B------:R-:W2:Y:S02]  /*45f0*/  @!UP3 LDCU UR4, c[0x0][0xb20] ;  /* 0x00016400ff04b7ac */ /* 0x000ea40008000800 */
[----:B--2---:R-:W-:Y:S04]  /*4600*/  @!UP3 USHF.R.U32.HI UR6, URZ, UR4, UR6 ;  /* 0x00000004ff06b299 */ /* 0x004fe80008011606 */
[----:B------:R-:W-:Y:S04]  /*4610*/  @!UP3 USEL UR6, UR13, UR6, !UP0 ;  /* 0x000000060d06b287 */ /* 0x000fe8000c000000 */
[----:B------:R-:W-:Y:S02]  /*4620*/  @!UP3 UIADD3 UR4, UPT, UPT, -UR8, UR6, URZ ;  /* 0x000000060804b290 */ /* 0x000fe4000fffe1ff */
[----:B------:R-:W-:Y:S02]  /*4630*/  @!UP3 UIADD3 UR6, UPT, UPT, UR8, -UR6, URZ ;  /* 0x800000060806b290 */ /* 0x000fe4000fffe0ff */
[----:B------:R-:W-:Y:S02]  /*4640*/  @!UP3 UIMAD UR14, UR4, UR5, UR14 ;  /* 0x00000005040eb2a4 */ /* 0x000fe4000f8e020e */
[----:B------:R-:W-:Y:S01]  /*4650*/  @!UP3 UIMAD UR13, UR6, UR10, UR13 ;  /* 0x0000000a060db2a4 */ /* 0x000fe2000f8e020d */
[----:B------:R-:W-:Y:S11]  /*4660*/  BRA.U UP4, `(.L_x_78) ;  /* 0x0000000104107547 */ /* 0x000ff6000b800000 */
[----:B-1----:R-:W-:Y:S04]  /*4670*/  MOV R0, UR41 ;  /* 0x0000002900007c02 */ /* 0x002fe80008000f00 */
[----:B------:R-:W-:Y:S04]  /*4680*/  SHF.L.U32 R5, R0, 0x1f, RZ ;  /* 0x0000001f00057819 */ /* 0x000fe800000006ff */
[----:B------:R-:W1:Y:S02]  /*4690*/  SYNCS.PHASECHK.TRANS64.TRYWAIT P1, [UR21+0x98], R5 ;  /* 0x00009805ff0075a7 */ /* 0x000e640008021115 */
[----:B-1----:R-:W-:Y:S05]  /*46a0*/  @!P1 BRA `(.L_x_79) ;  /* 0x0000005400d49947 */ /* 0x002fea0003800000 */
.L_x_78:
[----:B------:R-:W-:Y:S05]  /*46b0*/  BRA.U !UP6, `(.L_x_80) ;  /* 0x000000010e387547 */ /* 0x000fea000b800000 */
[----:B------:R-:W-:Y:S01]  /*46c0*/  UPLOP3.LUT UP1, UPT, UPT, UPT, UP5, 0x80, 0x8 ;  /* 0x000000000008789c */ /* 0x000fe20003f2f050 */
[----:B-1----:R-:W-:Y:S01]  /*46d0*/  HFMA2 R0, -RZ, RZ, 0, 5.9604644775390625e-08 ;  /* 0x00000001ff007431 */ /* 0x002fe200000001ff */
[----:B------:R-:W1:Y:S01]  /*46e0*/  LDCU.64 UR8, c[0x0][0x358] ;  /* 0x00006b00ff0877ac */ /* 0x000e620008000a00 */
[----:B------:R-:W-:Y:S03]  /*46f0*/  IMAD.MOV.U32 R85, RZ, RZ, 0x1 ;  /* 0x00000001ff557424 */ /* 0x000fe600078e00ff */
[----:B------:R-:W-:Y:S05]  /*4700*/  PLOP3.LUT P1, PT, PT, PT, UP1, 0x80, 0x8 ;  /* 0x000000000008781c */ /* 0x000fea0003f2f018 */
[----:B------:R-:W2:Y:S01]  /*4710*/  @UP1 LDCU.64 UR4, c[0x0][0x888] ;  /* 0x00011100ff0417ac */ /* 0x000ea20008000a00 */
[----:B------:R-:W-:Y:S07]  /*4720*/  @UP1 UIMAD UR6, UR36, UR38, URZ ;  /* 0x00000026240612a4 */ /* 0x000fee000f8e02ff */
[----:B------:R-:W-:Y:S01]  /*4730*/  @!P1 PRMT R85, R0, 0x7610, R85 ;  /* 0x0000761000559816 */ /* 0x000fe20000000055 */
[----:B--2---:R-:W-:Y:S06]  /*4740*/  @UP1 UIMAD.WIDE UR4, UR6, 0x4, UR4 ;  /* 0x00000004060418a5 */ /* 0x004fec000f8e0204 */
[----:B------:R-:W-:Y:S01]  /*4750*/  IMAD.U32 R6, RZ, RZ, UR4 ;  /* 0x00000004ff067e24 */ /* 0x000fe2000f8e00ff */
[----:B------:R-:W-:Y:S04]  /*4760*/  MOV R7, UR5 ;  /* 0x0000000500077c02 */ /* 0x000fe80008000f00 */
[----:B------:R-:W2:Y:S01]  /*4770*/  @!UP1 LDCU UR4, c[0x0][0x880] ;  /* 0x00011000ff0497ac */ /* 0x000ea20008000800 */
[----:B-1---5:R4:W5:Y:S02]  /*4780*/  @P1 LDG.E R41, desc[UR8][R6.64] ;  /* 0x0000000806291981 */ /* 0x022964000c1e1900 */
[----:B--2-4-:R-:W-:Y:S07]  /*4790*/  @!P1 IMAD.U32 R41, RZ, RZ, UR4 ;  /* 0x00000004ff299e24 */ /* 0x014fee000f8e00ff */
.L_x_80:
[----:B-----5:R-:W-:Y:S01]  /*47a0*/  @!P0 FSETP.EQ.AND P2, PT, R41, RZ, PT ;  /* 0x000000ff2900820b */ /* 0x020fe20003f42000 */
[----:B------:R-:W-:Y:S01]  /*47b0*/  @!UPT UIADD3 URZ, UPT, UPT, URZ, URZ, URZ ;  /* 0x000000fffffff290 */ /* 0x000fe2000fffe0ff */
[----:B------:R-:W-:Y:S11]  /*47c0*/  @!P0 BRA `(.L_x_81) ;  /* 0x0000000000148947 */ /* 0x000ff60003800000 */
[----:B------:R-:W-:Y:S02]  /*47d0*/  LOP3.LUT P0, RZ, R85, 0xff, RZ, 0xc0, !PT ;  /* 0x000000ff55ff7812 */ /* 0x000fe4000780c0ff */
[----:B------:R-:W-:Y:S04]  /*47e0*/  PLOP3.LUT P2, PT, PT, PT, UP1, 0x80, 0x8 ;  /* 0x000000000008781c */ /* 0x000fe80003f4f018 */
[----:B------:R-:W-:Y:S07]  /*47f0*/  PLOP3.LUT P2, PT, P2, PT, PT, 0x8, 0x80 ;  /* 0x000000000080781c */ /* 0x000fee000174e170 */
[----:B------:R-:W-:Y:S11]  /*4800*/  @P0 FSETP.EQ.AND P2, PT, R41, RZ, PT ;  /* 0x000000ff2900020b */ /* 0x000ff60003f42000 */
[----:B------:R-:W-:Y:S02]  /*4810*/  @!UPT UIADD3 URZ, UPT, UPT, URZ, URZ, URZ ;  /* 0x000000fffffff290 */ /* 0x000fe4000fffe0ff */
.L_x_81:
[----:B------:R-:W2:Y:S01]  /*4820*/  SYNCS.PHASECHK.TRANS64.TRYWAIT P0, [UR21+0x70], R4 ;  /* 0x00007004ff0075a7 */ /* 0x000ea20008001115 */
[----:B------:R-:W-:Y:S04]  /*4830*/  ELECT P1, URZ, PT ;  /* 0x0000000000ff782f */ /* 0x000fe80003820000 */
[----:B------:R-:W-:Y:S01]  /*4840*/  PLOP3.LUT P1, PT, P2, P1, PT, 0xf2, 0x2f ;  /* 0x00000000002f781c */ /* 0x000fe20001723e72 */
[----:B------:R-:W-:Y:S01]  /*4850*/  @!UPT UIADD3 URZ, UPT, UPT, URZ, URZ, URZ ;  /* 0x000000fffffff290 */ /* 0x000fe2000fffe0ff */
[----:B--2---:R-:W-:Y:S11]  /*4860*/  @!P0 BRA `(.L_x_82) ;  /* 0x00000054007c8947 */ /* 0x004ff60003800000 */
.L_x_165:
[----:B------:R-:W-:Y:S01]  /*4870*/  @!P1 IADD3 R2, P0, PT, R12, 0x580, RZ ;  /* 0x000005800c029810 */ /* 0x000fe20007f1e0ff */
[----:B------:R-:W-:Y:S01]  /*4880*/  VOTEU.ALL UP0, P1 ;  /* 0x0000000000ff7886 */ /* 0x000fe20000800000 */
[----:B------:R-:W-:Y:S01]  /*4890*/  UMOV UR6, 0x0 ;  /* 0x0000000000067882 */ /* 0x000fe20000000000 */
[----:B------:R-:W-:Y:S01]  /*48a0*/  UMOV UR7, 0x10000000 ;  /* 0x1000000000077882 */ /* 0x000fe20000000000 */
[----:B------:R-:W-:Y:S01]  /*48b0*/  @!P1 R2UR UR5, R2 ;  /* 0x00000000020592ca */ /* 0x000fe200000e0000 */
[----:B-1----:R-:W-:Y:S01]  /*48c0*/  @!P1 IMAD.X R0, RZ, RZ, R13, P0 ;  /* 0x000000ffff009224 */ /* 0x002fe200000e060d */
[----:B------:R-:W-:Y:S01]  /*48d0*/  @!UP0 UIADD3 UR32, UPT, UPT, UR21, 0x200, URZ ;  /* 0x0000020015208890 */ /* 0x000fe2000fffe0ff */
[----:B------:R-:W-:Y:S03]  /*48e0*/  VOTEU.ALL UP0, P1 ;  /* 0x0000000000ff7886 */ /* 0x000fe60000800000 */
[----:B------:R-:W-:Y:S01]  /*48f0*/  @!P1 R2UR UR4, R0 ;  /* 0x00000000000492ca */ /* 0x000fe200000e0000 */
[----:B------:R-:W-:Y:S06]  /*4900*/  @!P1 IMAD.MOV.U32 R0, RZ, RZ, 0x1000 ;  /* 0x00001000ff009424 */ /* 0x000fec00078e00ff */
[----:B------:R-:W-:Y:S06]  /*4910*/  IMAD.U32 R6, RZ, RZ, UR5 ;  /* 0x00000005ff067e24 */ /* 0x000fec000f8e00ff */
[----:B------:R-:W-:Y:S01]  /*4920*/  IMAD.U32 R7, RZ, RZ, UR4 ;  /* 0x00000004ff077e24 */ /* 0x000fe2000f8e00ff */
[----:B------:R-:W-:Y:S04]  /*4930*/  @!P1 R2UR UR4, R6 ;  /* 0x00000000060492ca */ /* 0x000fe800000e0000 */
[----:B------:R-:W-:Y:S11]  /*4940*/  @!P1 R2UR UR5, R7 ;  /* 0x00000000070592ca */ /* 0x000ff600000e0000 */
[----:B------:R-:W-:Y:S02]  /*4950*/  @!UPT UIADD3 URZ, UPT, UPT, URZ, URZ, URZ ;  /* 0x000000fffffff290 */ /* 0x000fe4000fffe0ff */
[----:B------:R1:W-:Y:S01]  /*4960*/  @!UP0 UTMALDG.3D [UR32], [UR4], desc[UR6] ;  /* 0x00000620040085b4 */ /* 0x0003e20008011000 */
[----:B------:R1:W-:Y:S01]  /*4970*/  @!P1 SYNCS.ARRIVE.TRANS64.RED.A0TR RZ, [UR21+0x50], R0 ;  /* 0x00005000ffff99a7 */ /* 0x0003e20008300415 */
[----:B------:R-:W-:Y:S01]  /*4980*/  SYNCS.ARRIVE.TRANS64.RED.A1T0 RZ, [UR50], RZ ;  /* 0x000000ffffff79a7 */ /* 0x000fe20008100432 */
[----:B------:R-:W2:Y:S02]  /*4990*/  SYNCS.PHASECHK.TRANS64.TRYWAIT P0, [UR21+0x78], R4 ;  /* 0x00007804ff0075a7 */ /* 0x000ea40008001115 */
[----:B-12---:R-:W-:Y:S05]  /*49a0*/  @!P0 BRA `(.L_x_83) ;  /* 0x0000005400448947 */ /* 0x006fea0003800000 */
.L_x_167:
[----:B------:R-:W-:Y:S01]  /*49b0*/  @!P1 IADD3 R2, P0, PT, R12, 0x580, RZ ;  /* 0x000005800c029810 */ /* 0x000fe20007f1e0ff */
[----:B------:R-:W-:Y:S01]  /*49c0*/  VOTEU.ALL UP0, P1 ;  /* 0x0000000000ff7886 */ /* 0x000fe20000800000 */
[----:B------:R-:W-:Y:S01]  /*49d0*/  UMOV UR6, 0x0 ;  /* 0x0000000000067882 */ /* 0x000fe20000000000 */
[----:B------:R-:W-:Y:S01]  /*49e0*/  UMOV UR7, 0x10000000 ;  /* 0x1000000000077882 */ /* 0x000fe20000000000 */
[----:B------:R-:W-:Y:S01]  /*49f0*/  @!P1 R2UR UR5, R2 ;  /* 0x00000000020592ca */ /* 0x000fe200000e0000 */
[----:B------:R-:W-:Y:S01]  /*4a00*/  @!P1 IMAD.X R0, RZ, RZ, R13, P0 ;  /* 0x000000ffff009224 */ /* 0x000fe200000e060d */
[----:B------:R-:W-:Y:S02]  /*4a10*/  @!UP0 UIADD3 UR26, UPT, UPT, UR34, 0x40, URZ ;  /* 0x00000040221a8890 */ /* 0x000fe4000fffe0ff */
[----:B------:R-:W-:Y:S02]  /*4a20*/  @!UP0 UIADD3 UR24, UPT, UPT, UR21, 0x1200, URZ ;  /* 0x0000120015188890 */ /* 0x000fe4000fffe0ff */
[----:B------:R-:W-:Y:S01]  /*4a30*/  @!P1 R2UR UR4, R0 ;  /* 0x00000000000492ca */ /* 0x000fe200000e0000 */
[----:B------:R-:W-:Y:S01]  /*4a40*/  VOTEU.ALL UP0, P1 ;  /* 0x0000000000ff7886 */ /* 0x000fe20000800000 */
[----:B------:R-:W-:Y:S01]  /*4a50*/  @!P1 IMAD.MOV.U32 R0, RZ, RZ, 0x1000 ;  /* 0x00001000ff009424 */ /* 0x000fe200078e00ff */
[----:B------:R-:W-:Y:S01]  /*4a60*/  UMOV UR27, UR35 ;  /* 0x00000023001b7c82 */ /* 0x000fe20008000000 */
[----:B------:R-:W-:Y:S03]  /*4a70*/  UMOV UR28, UR36 ;  /* 0x00000024001c7c82 */ /* 0x000fe60008000000 */
        /* <DEDUP_REMOVED lines=8> */
[----:B------:R-:W4:Y:S02]  /*4b00*/  SYNCS.PHASECHK.TRANS64.TRYWAIT P0, [UR21+0x80], R4 ;  /* 0x00008004ff0075a7 */ /* 0x000f240008001115 */
[----:B--2-4-:R-:W-:Y:S05]  /*4b10*/  @!P0 BRA `(.L_x_84) ;  /* 0x0000005400008947 */ /* 0x014fea0003800000 */
.L_x_169:
[----:B------:R-:W-:Y:S01]  /*4b20*/  @!P1 IADD3 R2, P0, PT, R12, 0x580, RZ ;  /* 0x000005800c029810 */ /* 0x000fe20007f1e0ff */
[----:B------:R-:W-:Y:S01]  /*4b30*/  VOTEU.ALL UP0, P1 ;  /* 0x0000000000ff7886 */ /* 0x000fe20000800000 */
[----:B------:R-:W-:Y:S01]  /*4b40*/  UMOV UR6, 0x0 ;  /* 0x0000000000067882 */ /* 0x000fe20000000000 */
[----:B------:R-:W-:Y:S01]  /*4b50*/  UMOV UR7, 0x10000000 ;  /* 0x1000000000077882 */ /* 0x000fe20000000000 */
[----:B------:R-:W-:Y:S01]  /*4b60*/  @!P1 R2UR UR5, R2 ;  /* 0x00000000020592ca */ /* 0x000fe200000e0000 */
[----:B------:R-:W-:Y:S01]  /*4b70*/  @!P1 IMAD.X R0, RZ, RZ, R13, P0 ;  /* 0x000000ffff009224 */ /* 0x000fe200000e060d */
[----:B------:R-:W-:Y:S01]  /*4b80*/  @!UP0 UIADD3 UR18, UPT, UPT, UR34, 0x80, URZ ;  /* 0x0000008022128890 */ /* 0x000fe2000fffe0ff */
[----:B------:R-:W-:Y:S01]  /*4b90*/  VIADD R10, R10, 0x1 ;  /* 0x000000010a0a7836 */ /* 0x000fe20000000000 */
        /* <DEDUP_REMOVED lines=16> */
.L_x_171:
[----:B------:R-:W-:Y:S01]  /*4ca0*/  @!P1 IADD3 R2, P0, PT, R12, 0x580, RZ ;  /* 0x000005800c029810 */ /* 0x000fe20007f1e0ff */
[----:B------:R-:W-:Y:S01]  /*4cb0*/  VOTEU.ALL UP0, P1 ;  /* 0x0000000000ff7886 */ /* 0x000fe20000800000 */
[----:B------:R-:W-:Y:S01]  /*4cc0*/  UMOV UR6, 0x0 ;  /* 0x0000000000067882 */ /* 0x000fe20000000000 */
[----:B------:R-:W-:Y:S01]  /*4cd0*/  UMOV UR7, 0x10000000 ;  /* 0x1000000000077882 */ /* 0x000fe20000000000 */
[----:B------:R-:W-:Y:S01]  /*4ce0*/  @!P1 R2UR UR5, R2 ;  /* 0x00000000020592ca */ /* 0x000fe200000e0000 */
[----:B------:R-:W-:Y:S01]  /*4cf0*/  @!P1 IMAD.X R0, RZ, RZ, R13, P0 ;  /* 0x000000ffff009224 */ /* 0x000fe200000e060d */
[----:B------:R-:W-:Y:S01]  /*4d00*/  @!UP0 UIADD3 UR10, UPT, UPT, UR34, 0xc0, URZ ;  /* 0x000000c0220a8890 */ /* 0x000fe2000fffe0ff */
[----:B------:R-:W-:Y:S01]  /*4d10*/  R2UR UR16, R87 ;  /* 0x00000000571072ca */ /* 0x000fe200000e0000 */
[----:B------:R-:W-:Y:S01]  /*4d20*/  @!UP0 UIADD3 UR8, UPT, UPT, UR21, 0x3200, URZ ;  /* 0x0000320015088890 */ /* 0x000fe2000fffe0ff */
[----:B------:R-:W-:Y:S01]  /*4d30*/  ISETP.NE.AND P0, PT, R10, 0x2, PT ;  /* 0x000000020a00780c */ /* 0x000fe20003f05270 */
[----:B------:R-:W-:Y:S01]  /*4d40*/  @!UP0 UIADD3 UR9, UPT, UPT, UR21, 0x68, URZ ;  /* 0x0000006815098890 */ /* 0x000fe2000fffe0ff */
[----:B------:R-:W-:Y:S01]  /*4d50*/  @!P1 R2UR UR4, R0 ;  /* 0x00000000000492ca */ /* 0x000fe200000e0000 */
[----:B------:R-:W-:Y:S01]  /*4d60*/  VOTEU.ALL UP0, P1 ;  /* 0x0000000000ff7886 */ /* 0x000fe20000800000 */
[----:B------:R-:W-:Y:S01]  /*4d70*/  UMOV UR11, UR35 ;  /* 0x00000023000b7c82 */ /* 0x000fe20008000000 */
[----:B------:R-:W-:Y:S01]  /*4d80*/  UMOV UR12, UR36 ;  /* 0x00000024000c7c82 */ /* 0x000fe20008000000 */
[----:B------:R-:W-:Y:S01]  /*4d90*/  SEL R0, RZ, 0x1, P0 ;  /* 0x00000001ff007807 */ /* 0x000fe20000000000 */
[----:B------:R-:W-:Y:S01]  /*4da0*/  UIADD3 UR31, UPT, UPT, UR13, UR59, URZ ;  /* 0x0000003b0d1f7290 */ /* 0x000fe2000fffe0ff */
[----:B-1----:R-:W-:Y:S01]  /*4db0*/  IMAD.U32 R4, RZ, RZ, UR5 ;  /* 0x00000005ff047e24 */ /* 0x002fe2000f8e00ff */
[----:B------:R-:W-:Y:S01]  /*4dc0*/  LOP3.LUT R11, R11, 0x1, RZ, 0x3c, !PT ;  /* 0x000000010b0b7812 */ /* 0x000fe200078e3cff */
[----:B------:R-:W-:Y:S01]  /*4dd0*/  UMOV UR36, UR29 ;  /* 0x0000001d00247c82 */ /* 0x000fe20008000000 */
[----:B------:R-:W-:Y:S01]  /*4de0*/  LOP3.LUT R9, R9, R0, RZ, 0x3c, !PT ;  /* 0x0000000009097212 */ /* 0x000fe200078e3cff */
[----:B------:R-:W-:Y:S01]  /*4df0*/  UIADD3 UR30, UPT, UPT, UR14, UR16, URZ ;  /* 0x000000100e1e7290 */ /* 0x000fe2000fffe0ff */
[----:B------:R-:W-:Y:S01]  /*4e00*/  SEL R10, R10, RZ, P0 ;  /* 0x000000ff0a0a7207 */ /* 0x000fe20000000000 */
[----:B------:R-:W-:Y:S01]  /*4e10*/  UPLOP3.LUT UP4, UPT, UPT, UPT, UPT, 0x80, 0x8 ;  /* 0x000000000008789c */ /* 0x000fe20003f8f070 */
[----:B------:R-:W-:Y:S01]  /*4e20*/  IMAD.U32 R5, RZ, RZ, UR4 ;  /* 0x00000004ff057e24 */ /* 0x000fe2000f8e00ff */
[----:B------:R-:W-:Y:S04]  /*4e30*/  @!P1 R2UR UR4, R4 ;  /* 0x00000000040492ca */ /* 0x000fe800000e0000 */
[----:B------:R-:W-:Y:S11]  /*4e40*/  @!P1 R2UR UR5, R5 ;  /* 0x00000000050592ca */ /* 0x000ff600000e0000 */
[----:B------:R-:W-:Y:S02]  /*4e50*/  @!UPT UIADD3 URZ, UPT, UPT, URZ, URZ, URZ ;  /* 0x000000fffffff290 */ /* 0x000fe4000fffe0ff */
[----:B------:R1:W-:Y:S01]  /*4e60*/  @!UP0 UTMALDG.3D [UR8], [UR4], desc[UR6] ;  /* 0x00000608040085b4 */ /* 0x0003e20008011000 */
[----:B------:R1:W-:Y:S01]  /*4e70*/  @!P1 SYNCS.ARRIVE.TRANS64.RED.A0TR RZ, [UR21+0x68], R3 ;  /* 0x00006803ffff99a7 */ /* 0x0003e20008300415 */
[----:B------:R-:W-:Y:S01]  /*4e80*/  SYNCS.ARRIVE.TRANS64.RED.A1T0 RZ, [UR43], RZ ;  /* 0x000000ffffff79a7 */ /* 0x000fe2000810042b */
[----:B------:R-:W-:Y:S05]  /*4e90*/  BRA.U UP2, `(.L_x_86) ;  /* 0xfffffff1025c7547 */ /* 0x000fea000b83ffff */
[----:B-1----:R-:W-:-:S04]  /*4ea0*/  SHF.L.U32 R3, R11, 0x1f, RZ ;  /* 0x0000001f0b037819 */ /* 0x002fc800000006ff */
[----:B------:R-:W1:Y:S02]  /*4eb0*/  SYNCS.PHASECHK.TRANS64.TRYWAIT P0, [UR21+0x70], R3 ;  /* 0x00007003ff0075a7 */ /* 0x000e640008001115 */
[----:B-1----:R-:W-:Y:S05]  /*4ec0*/  @!P0 BRA `(.L_x_87) ;  /* 0x0000005000448947 */ /* 0x002fea0003800000 */
.L_x_173:
[----:B------:R-:W2:Y:S02]  /*4ed0*/  SYNCS.PHASECHK.TRANS64.TRYWAIT P0, [UR21+0x78], R3 ;  /* 0x00007803ff0075a7 */ /* 0x000ea40008001115 */
[----:B--2---:R-:W-:Y:S05]  /*4ee0*/  @!P0 BRA `(.L_x_88) ;  /* 0x0000005000548947 */ /* 0x004fea0003800000 */
.L_x_175:
[----:B------:R-:W2:Y:S02]  /*4ef0*/  SYNCS.PHASECHK.TRANS64.TRYWAIT P0, [UR21+0x80], R3 ;  /* 0x00008003ff0075a7 */ /* 0x000ea40008001115 */
[----:B--2---:R-:W-:Y:S05]  /*4f00*/  @!P0 BRA `(.L_x_89) ;  /* 0x0000005000648947 */ /* 0x004fea0003800000 */
.L_x_177:
[----:B-1----:R-:W-:-:S07]  /*4f10*/  MOV R0, UR21 ;  /* 0x0000001500007c02 */ /* 0x002fce0008000f00 */
.L_x_90:
[----:B-1----:R-:W-:-:S04]  /*4f20*/  SHF.L.U32 R3, R11, 0x1f, RZ ;  /* 0x0000001f0b037819 */ /* 0x002fc800000006ff */
[----:B------:R1:W2:Y:S03]  /*4f30*/  SYNCS.PHASECHK.TRANS64.TRYWAIT P0, [R0+URZ+0x88], R3 ;  /* 0x00008803000075a7 */ /* 0x0002a600080011ff */
[----:B--2---:R-:W-:Y:S05]  /*4f40*/  @!P0 NANOSLEEP.SYNCS 0x989680 ;  /* 0x009896800000895d */ /* 0x004fea0003900000 */
[----:B------:R-:W2:Y:S02]  /*4f50*/  @!P0 SYNCS.PHASECHK.TRANS64 P0, [R0+URZ+0x88], R3 ;  /* 0x00008803000085a7 */ /* 0x000ea400080010ff */
[----:B--23--:R-:W-:Y:S05]  /*4f60*/  @P0 EXIT ;  /* 0x000000000000094d */ /* 0x00cfea0003800000 */
[----:B------:R-:W-:Y:S05]  /*4f70*/  BRA `(.L_x_90) ;  /* 0xfffffffc00e87947 */ /* 0x000fea000383ffff */
.L_x_75:
[----:B------:R-:W-:-:S06]  /*4f80*/  UISETP.GE.AND UP0, UPT, UR18, 0x4, UPT ;  /* 0x000000041200788c */ /* 0x000fcc000bf06270 */
[----:B------:R-:W-:-:S13]  /*4f90*/  PLOP3.LUT P0, PT, PT, PT, UP0, 0x80, 0x8 ;  /* 0x000000000008781c */ /* 0x000fda0003f0f008 */
[----:B-1----:R-:W-:Y:S05]  /*4fa0*/  @!P0 EXIT ;  /* 0x000000000000894d */ /* 0x002fea0003800000 */
[----:B------:R-:W1:Y:S08]  /*4fb0*/  S2UR UR4, SR_CgaCtaId ;  /* 0x00000000000479c3 */ /* 0x000e700000008800 */
[----:B------:R-:W-:Y:S01]  /*4fc0*/  BAR.SYNC.DEFER_BLOCKING 0x6, 0xa0 ;  /* 0x0182800000007b1d */ /* 0x000fe20000010000 */
[C---:B------:R-:W-:Y:S01]  /*4fd0*/  IMAD.SHL.U32 R7, R95.reuse, 0x40, RZ ;  /* 0x000000405f077824 */ /* 0x040fe200078e00ff */
[C---:B------:R-:W-:Y:S01]  /*4fe0*/  LOP3.LUT R97, R95.reuse, 0x60, RZ, 0xc0, !PT ;  /* 0x000000605f617812 */ /* 0x040fe200078ec0ff */
[----:B------:R-:W-:-:S02]  /*4ff0*/  IMAD.SHL.U32 R4, R95, 0x20, RZ ;  /* 0x000000205f047824 */ /* 0x000fc400078e00ff */
[----:B------:R-:W-:Y:S02]  /*5000*/  HFMA2 R36, -RZ, RZ, 0, 0 ;  /* 0x00000000ff247431 */ /* 0x000fe400000001ff */
[----:B------:R-:W-:Y:S01]  /*5010*/  IMAD.SHL.U32 R6, R95, 0x2, RZ ;  /* 0x000000025f067824 */ /* 0x000fe200078e00ff */
[----:B------:R-:W-:Y:S01]  /*5020*/  UMOV UR44, 0x400 ;  /* 0x00000400002c7882 */ /* 0x000fe20000000000 */
[----:B------:R-:W2:Y:S01]  /*5030*/  LDC.64 R82, c[0x0][0x8b0] ;  /* 0x00022c00ff527b82 */ /* 0x000ea20000000a00 */
[----:B------:R-:W-:Y:S01]  /*5040*/  LOP3.LUT R5, R7, 0x180, RZ, 0xc0, !PT ;  /* 0x0000018007057812 */ /* 0x000fe200078ec0ff */
[----:B------:R-:W-:Y:S01]  /*5050*/  IMAD.U32 R37, R95, 0x10000, RZ ;  /* 0x000100005f257824 */ /* 0x000fe200078e00ff */
[----:B------:R-:W-:Y:S01]  /*5060*/  LOP3.LUT R4, R4, 0xc00, RZ, 0xc0, !PT ;  /* 0x00000c0004047812 */ /* 0x000fe200078ec0ff */
[----:B------:R-:W-:Y:S01]  /*5070*/  IMAD.MOV.U32 R94, RZ, RZ, RZ ;  /* 0x000000ffff5e7224 */ /* 0x000fe200078e00ff */
[----:B------:R-:W-:Y:S01]  /*5080*/  LOP3.LUT R6, R5, 0x20, R6, 0xf8, !PT ;  /* 0x0000002005067812 */ /* 0x000fe200078ef806 */
[----:B------:R-:W-:Y:S01]  /*5090*/  IMAD.SHL.U32 R5, R95, 0x8, RZ ;  /* 0x000000085f057824 */ /* 0x000fe200078e00ff */
[----:B------:R-:W-:Y:S01]  /*50a0*/  LOP3.LUT R4, R4, 0x40, R7, 0xf8, !PT ;  /* 0x0000004004047812 */ /* 0x000fe200078ef807 */
[----:B------:R-:W3:Y:S01]  /*50b0*/  LDC.64 R80, c[0x0][0x8a8] ;  /* 0x00022a00ff507b82 */ /* 0x000ee20000000a00 */
[----:B------:R-:W-:Y:S01]  /*50c0*/  LOP3.LUT R37, R37, 0x600000, RZ, 0xc0, !PT ;  /* 0x0060000025257812 */ /* 0x000fe200078ec0ff */
[----:B------:R-:W-:Y:S01]  /*50d0*/  IMAD.MOV.U32 R89, RZ, RZ, RZ ;  /* 0x000000ffff597224 */ /* 0x000fe200078e00ff */
[----:B------:R-:W-:-:S02]  /*50e0*/  LOP3.LUT R95, R95, 0x2, RZ, 0xc0, !PT ;  /* 0x000000025f5f7812 */ /* 0x000fc400078ec0ff */
[----:B------:R-:W-:Y:S02]  /*50f0*/  CS2R R92, SRZ ;  /* 0x00000000005c7805 */ /* 0x000fe4000001ff00 */
[----:B------:R-:W-:Y:S01]  /*5100*/  LOP3.LUT R5, R6, 0x30, R5, 0x78, !PT ;  /* 0x0000003006057812 */ /* 0x000fe200078e7805 */
[----:B------:R-:W4:Y:S01]  /*5110*/  LDCU UR57, c[0x0][0x370] ;  /* 0x00006e00ff3977ac */ /* 0x000f220008000800 */
[----:B------:R-:W-:Y:S01]  /*5120*/  LOP3.LUT R4, R4, 0x200, R7, 0xf8, !PT ;  /* 0x0000020004047812 */ /* 0x000fe200078ef807 */
[----:B------:R-:W-:Y:S01]  /*5130*/  IMAD.MOV R90, RZ, RZ, -R95 ;  /* 0x000000ffff5a7224 */ /* 0x000fe200078e0a5f */
[----:B------:R-:W-:Y:S01]  /*5140*/  MOV R91, RZ ;  /* 0x000000ff005b7202 */ /* 0x000fe20000000f00 */
[----:B-1----:R-:W-:Y:S01]  /*5150*/  ULEA UR44, UR4, UR44, 0x18 ;  /* 0x0000002c042c7291 */ /* 0x002fe2000f8ec0ff */
[----:B------:R-:W-:Y:S01]  /*5160*/  LOP3.LUT R84, R4, R5, RZ, 0xfc, !PT ;  /* 0x0000000504547212 */ /* 0x000fe200078efcff */
[----:B------:R-:W1:Y:S02]  /*5170*/  LDCU.64 UR62, c[0x0][0x348] ;  /* 0x00006900ff3e77ac */ /* 0x000e640008000a00 */
[----:B------:R-:W-:-:S02]  /*5180*/  UIADD3 UR4, UPT, UPT, UR44, 0x4200, URZ ;  /* 0x000042002c047890 */ /* 0x000fc4000fffe0ff */
[----:B------:R-:W-:-:S03]  /*5190*/  UIADD3 UR5, UPT, UPT, UR44, 0x200, URZ ;  /* 0x000002002c057890 */ /* 0x000fc6000fffe0ff */
[----:B------:R-:W4:Y:S01]  /*51a0*/  LDS R0, [UR44+0x150] ;  /* 0x0001502cff007984 */ /* 0x000f220008000800 */
[----:B------:R-:W1:Y:S01]  /*51b0*/  LDCU UR43, c[0x0][0xb0c] ;  /* 0x00016180ff2b77ac */ /* 0x000e620008000800 */
[----:B------:R-:W-:Y:S02]  /*51c0*/  IMAD.U32 R96, RZ, RZ, UR4 ;  /* 0x00000004ff607e24 */ /* 0x000fe4000f8e00ff */
[----:B------:R-:W-:Y:S01]  /*51d0*/  IMAD.U32 R98, RZ, RZ, UR5 ;  /* 0x00000005ff627e24 */ /* 0x000fe2000f8e00ff */
[----:B------:R-:W1:Y:S01]  /*51e0*/  LDCU UR39, c[0x0][0xb30] ;  /* 0x00016600ff2777ac */ /* 0x000e620008000800 */
[----:B------:R-:W1:Y:S01]  /*51f0*/  LDCU.64 UR46, c[0x0][0x888] ;  /* 0x00011100ff2e77ac */ /* 0x000e620008000a00 */
[----:B------:R-:W1:Y:S01]  /*5200*/  LDCU.64 UR40, c[0x0][0xb28] ;  /* 0x00016500ff2877ac */ /* 0x000e620008000a00 */
[----:B------:R-:W1:Y:S01]  /*5210*/  LDCU.64 UR60, c[0x0][0x890] ;  /* 0x00011200ff3c77ac */ /* 0x000e620008000a00 */
[----:B------:R-:W1:Y:S01]  /*5220*/  LDCU.128 UR52, c[0x0][0xb10] ;  /* 0x00016200ff3477ac */ /* 0x000e620008000c00 */
[----:B------:R-:W1:Y:S02]  /*5230*/  LDCU UR56, c[0x0][0x374] ;  /* 0x00006e80ff3877ac */ /* 0x000e640008000800 */
[----:B-1234-:R-:W-:-:S07]  /*5240*/  IMAD.IADD R37, R0, 0x1, R37 ;  /* 0x0000000100257824 */ /* 0x01efce00078e0225 */
.L_x_132:
[C---:B------:R-:W-:Y:S02]  /*5250*/  LEA R3, R89.reuse, UR44, 0x3 ;  /* 0x0000002c59037c11 */ /* 0x040fe4000f8e18ff */
[----:B------:R-:W-:Y:S02]  /*5260*/  SHF.L.U32 R0, R92, 0x1f, RZ ;  /* 0x0000001f5c007819 */ /* 0x000fe400000006ff */
[----:B------:R-:W-:Y:S02]  /*5270*/  LEA R5, R89, UR44, 0x4 ;  /* 0x0000002c59057c11 */ /* 0x000fe4000f8e20ff */
[----:B-1----:R-:W1:Y:S02]  /*5280*/  SYNCS.PHASECHK.TRANS64.TRYWAIT P0, [R3+URZ+0xa0], R0 ;  /* 0x0000a000030075a7 */ /* 0x002e6400080011ff */
[----:B-1----:R-:W-:Y:S05]  /*5290*/  @!P0 BRA `(.L_x_91) ;  /* 0x0000004c00988947 */ /* 0x002fea0003800000 */
.L_x_178:
[----:B------:R-:W2:Y:S01]  /*52a0*/  LDS.128 R4, [R5+0x130] ;  /* 0x0001300005047984 */ /* 0x000ea20000000c00 */
[----:B------:R-:W-:Y:S01]  /*52b0*/  UISETP.GE.AND UP0, UPT, UR42, 0x1, UPT ;  /* 0x000000012a00788c */ /* 0x000fe2000bf06270 */
[----:B------:R-:W-:Y:S01]  /*52c0*/  @!PT LDS RZ, [RZ] ;  /* 0x00000000fffff984 */ /* 0x000fe20000000800 */
[----:B------:R-:W-:Y:S01]  /*52d0*/  @!PT LDS RZ, [RZ] ;  /* 0x00000000fffff984 */ /* 0x000fe20000000800 */
[----:B------:R-:W-:Y:S01]  /*52e0*/  @!PT LDS RZ, [RZ] ;  /* 0x00000000fffff984 */ /* 0x000fe20000000800 */
[----:B------:R-:W-:Y:S01]  /*52f0*/  @!PT LDS RZ, [RZ] ;  /* 0x00000000fffff984 */ /* 0x000fe20000000800 */
[----:B------:R3:W-:Y:S06]  /*5300*/  MEMBAR.ALL.CTA ;  /* 0x0000000000007992 */ /* 0x0007ec0000008000 */
[----:B---3--:R-:W3:Y:S01]  /*5310*/  FENCE.VIEW.ASYNC.S ;  /* 0x00000000000073c6 */ /* 0x008ee20000000000 */
[----:B--2---:R-:W-:Y:S11]  /*5320*/  LOP3.LUT P0, RZ, R6, 0x1, RZ, 0xc0, !PT ;  /* 0x0000000106ff7812 */ /* 0x004ff6000780c0ff */
[----:B------:R-:W-:Y:S02]  /*5330*/  @!UPT UIADD3 URZ, UPT, UPT, URZ, URZ, URZ ;  /* 0x000000fffffff290 */ /* 0x000fe4000fffe0ff */
[----:B---3--:R-:W-:Y:S01]  /*5340*/  VOTEU.ANY UP1, P0 ;  /* 0x0000000000ff7886 */ /* 0x008fe20000020100 */
[----:B------:R-:W-:Y:S01]  /*5350*/  PLOP3.LUT P0, PT, PT, PT, UP1, 0x80, 0x8 ;  /* 0x000000000008781c */ /* 0x000fe20003f0f018 */
[----:B------:R-:W-:Y:S11]  /*5360*/  UP2UR UR45, UPR, URZ, 0x2 ;  /* 0x00000002ff2d7883 */ /* 0x000ff60008000000 */
[----:B------:R-:W-:Y:S01]  /*5370*/  @!UPT UIADD3 URZ, UPT, UPT, URZ, URZ, URZ ;  /* 0x000000fffffff290 */ /* 0x000fe2000fffe0ff */
[----:B-1----:R-:W-:Y:S02]  /*5380*/  @P0 SHF.R.U32.HI R0, RZ, 0x10, R5 ;  /* 0x00000010ff000819 */ /* 0x002fe40000011605 */
        /* <DEDUP_REMOVED lines=12> */
[----:B------:R-:W2:Y:S01]  /*5450*/  LDCU UR12, c[0x0][0xb20] ;  /* 0x00016400ff0c77ac */ /* 0x000ea20008000800 */
[----:B------:R-:W-:Y:S02]  /*5460*/  UIMAD.WIDE.U32 UR4, UR56, UR55, URZ ;  /* 0x00000037380472a5 */ /* 0x000fe4000f8e00ff */
[----:B------:R-:W-:Y:S02]  /*5470*/  UIMAD.WIDE.U32 UR6, UR57, UR52, URZ ;  /* 0x00000034390672a5 */ /* 0x000fe4000f8e00ff */
[----:B------:R-:W-:Y:S02]  /*5480*/  UISETP.NE.AND UP0, UPT, UR54, 0x1, UPT ;  /* 0x000000013600788c */ /* 0x000fe4000bf05270 */
[----:B------:R-:W-:Y:S02]  /*5490*/  UIMAD.WIDE.U32 UR8, UR37, UR55, URZ ;  /* 0x00000037250872a5 */ /* 0x000fe4000f8e00ff */
[----:B------:R-:W-:Y:S02]  /*54a0*/  UIMAD.WIDE.U32 UR10, UR38, UR52, URZ ;  /* 0x00000034260a72a5 */ /* 0x000fe4000f8e00ff */
[----:B------:R-:W-:Y:S02]  /*54b0*/  UISETP.NE.AND UP1, UPT, UR43, 0x1, UPT ;  /* 0x000000012b00788c */ /* 0x000fe4000bf25270 */
[----:B------:R-:W-:Y:S01]  /*54c0*/  UISETP.NE.AND UP2, UPT, UR42, 0x1, UPT ;  /* 0x000000012a00788c */ /* 0x000fe2000bf45270 */
[----:B------:R-:W-:Y:S02]  /*54d0*/  UMOV UR4, UR5 ;  /* 0x0000000500047c82 */ /* 0x000fe40008000000 */
[----:B--2---:R-:W-:Y:S03]  /*54e0*/  USHF.R.U32.HI UR5, URZ, UR12, UR4 ;  /* 0x0000000cff057299 */ /* 0x004fe60008011604 */
[----:B------:R-:W-:Y:S02]  /*54f0*/  UMOV UR4, UR7 ;  /* 0x0000000700047c82 */ /* 0x000fe40008000000 */
[----:B------:R-:W-:Y:S02]  /*5500*/  USHF.R.U32.HI UR7, URZ, UR53, UR4 ;  /* 0x00000035ff077299 */ /* 0x000fe40008011604 */
[----:B------:R-:W-:Y:S02]  /*5510*/  USEL UR4, UR56, UR5, !UP0 ;  /* 0x0000000538047287 */ /* 0x000fe4000c000000 */
[----:B------:R-:W-:Y:S01]  /*5520*/  USEL UR7, UR57, UR7, !UP1 ;  /* 0x0000000739077287 */ /* 0x000fe2000c800000 */
[----:B------:R-:W-:Y:S01]  /*5530*/  UMOV UR5, UR9 ;  /* 0x0000000900057c82 */ /* 0x000fe20008000000 */
[----:B------:R-:W-:Y:S02]  /*5540*/  UIMAD.WIDE.U32 UR8, UR4, UR40, URZ ;  /* 0x00000028040872a5 */ /* 0x000fe4000f8e00ff */
[----:B------:R-:W-:Y:S03]  /*5550*/  USHF.R.U32.HI UR6, URZ, UR12, UR5 ;  /* 0x0000000cff067299 */ /* 0x000fe60008011605 */
[----:B------:R-:W-:Y:S01]  /*5560*/  UMOV UR5, UR11 ;  /* 0x0000000b00057c82 */ /* 0x000fe20008000000 */
[----:B------:R-:W-:Y:S02]  /*5570*/  UIMAD.WIDE.U32 UR10, UR7, UR40, URZ ;  /* 0x00000028070a72a5 */ /* 0x000fe4000f8e00ff */
[----:B------:R-:W-:Y:S02]  /*5580*/  USHF.R.U32.HI UR12, URZ, UR53, UR5 ;  /* 0x00000035ff0c7299 */ /* 0x000fe40008011605 */
[----:B------:R-:W-:Y:S01]  /*5590*/  USEL UR6, UR37, UR6, !UP0 ;  /* 0x0000000625067287 */ /* 0x000fe2000c000000 */
[----:B------:R-:W-:Y:S02]  /*55a0*/  UMOV UR5, UR9 ;  /* 0x0000000900057c82 */ /* 0x000fe40008000000 */
[----:B------:R-:W-:Y:S01]  /*55b0*/  UMOV UR10, UR11 ;  /* 0x0000000b000a7c82 */ /* 0x000fe20008000000 */
[----:B------:R-:W-:Y:S02]  /*55c0*/  @UP2 USHF.R.U32.HI UR4, URZ, UR41, UR5 ;  /* 0x00000029ff042299 */ /* 0x000fe40008011605 */
[----:B------:R-:W-:Y:S02]  /*55d0*/  @UP2 USHF.R.U32.HI UR7, URZ, UR41, UR10 ;  /* 0x00000029ff072299 */ /* 0x000fe4000801160a */
[----:B------:R-:W-:Y:S02]  /*55e0*/  UIMAD UR4, UR42, UR4, URZ ;  /* 0x000000042a0472a4 */ /* 0x000fe4000f8e02ff */
[----:B------:R-:W-:Y:S02]  /*55f0*/  UIMAD.WIDE.U32 UR10, UR6, UR40, URZ ;  /* 0x00000028060a72a5 */ /* 0x000fe4000f8e00ff */
[----:B------:R-:W-:Y:S02]  /*5600*/  USEL UR5, UR38, UR12, !UP1 ;  /* 0x0000000c26057287 */ /* 0x000fe4000c800000 */
[----:B------:R-:W-:Y:S02]  /*5610*/  UIMAD UR8, UR42, UR7, URZ ;  /* 0x000000072a0872a4 */ /* 0x000fe4000f8e02ff */
[----:B------:R-:W-:Y:S03]  /*5620*/  UISETP.GE.AND UP0, UPT, UR6, UR4, UPT ;  /* 0x000000040600728c */ /* 0x000fe6000bf06270 */
[----:B------:R-:W-:Y:S01]  /*5630*/  UMOV UR4, UR11 ;  /* 0x0000000b00047c82 */ /* 0x000fe20008000000 */
[----:B------:R-:W-:Y:S02]  /*5640*/  UISETP.GE.OR UP0, UPT, UR5, UR8, UP0 ;  /* 0x000000080500728c */ /* 0x000fe40008706670 */
[----:B------:R-:W-:Y:S02]  /*5650*/  USHF.R.U32.HI UR4, URZ, UR41, UR4 ;  /* 0x00000029ff047299 */ /* 0x000fe40008011604 */
[----:B------:R-:W-:Y:S02]  /*5660*/  UIMAD.WIDE.U32 UR8, UR5, UR40, URZ ;  /* 0x00000028050872a5 */ /* 0x000fe4000f8e00ff */
[----:B------:R-:W-:Y:S02]  /*5670*/  USEL UR11, UR6, UR4, !UP2 ;  /* 0x00000004060b7287 */ /* 0x000fe4000d000000 */
[----:B------:R-:W-:Y:S02]  /*5680*/  UIADD3 UR8, UPT, UPT, -UR5, URZ, URZ ;  /* 0x000000ff05087290 */ /* 0x000fe4000fffe1ff */
[----:B------:R-:W-:Y:S01]  /*5690*/  UIADD3 UR10, UPT, UPT, -UR11, URZ, URZ ;  /* 0x000000ff0b0a7290 */ /* 0x000fe2000fffe1ff */
[----:B------:R-:W-:Y:S01]  /*56a0*/  @!UP0 UMOV UR4, UR9 ;  /* 0x0000000900048c82 */ /* 0x000fe20008000000 */
[----:B------:R-:W-:Y:S02]  /*56b0*/  UIADD3 UR9, UPT, UPT, -UR6, URZ, URZ ;  /* 0x000000ff06097290 */ /* 0x000fe4000fffe1ff */
[----:B------:R-:W-:Y:S02]  /*56c0*/  @!UP0 USHF.R.U32.HI UR4, URZ, UR41, UR4 ;  /* 0x00000029ff048299 */ /* 0x000fe40008011604 */
[----:B------:R-:W-:Y:S02]  /*56d0*/  UIMAD UR10, UR42, UR10, UR6 ;  /* 0x0000000a2a0a72a4 */ /* 0x000fe4000f8e0206 */
[----:B------:R-:W-:Y:S04]  /*56e0*/  @!UP0 USEL UR4, UR5, UR4, !UP2 ;  /* 0x0000000405048287 */ /* 0x000fe8000d000000 */
[----:B------:R-:W-:Y:S02]  /*56f0*/  @!UP0 UIMAD UR10, UR7, UR10, UR4 ;  /* 0x0000000a070a82a4 */ /* 0x000fe4000f8e0204 */
[----:B------:R-:W-:Y:S02]  /*5700*/  @!UP0 UIADD3 UR11, UPT, UPT, UR11, -UR4, URZ ;  /* 0x800000040b0b8290 */ /* 0x000fe4000fffe0ff */
[----:B------:R-:W-:Y:S02]  /*5710*/  UIMAD UR7, UR43, UR8, UR38 ;  /* 0x000000082b0772a4 */ /* 0x000fe4000f8e0226 */
[----:B------:R-:W-:Y:S02]  /*5720*/  @!UP0 UIMAD UR6, UR11, UR42, UR5 ;  /* 0x0000002a0b0682a4 */ /* 0x000fe4000f8e0205 */
[----:B------:R-:W-:Y:S01]  /*5730*/  UIMAD UR4, UR54, UR9, UR37 ;  /* 0x00000009360472a4 */ /* 0x000fe2000f8e0225 */
[----:B------:R-:W-:Y:S02]  /*5740*/  @!UP0 UMOV UR5, UR10 ;  /* 0x0000000a00058c82 */ /* 0x000fe40008000000 */
[----:B------:R-:W-:Y:S02]  /*5750*/  UIMAD UR38, UR5, UR43, UR7 ;  /* 0x0000002b052672a4 */ /* 0x000fe4000f8e0207 */
[----:B------:R-:W-:Y:S11]  /*5760*/  UIMAD UR37, UR6, UR54, UR4 ;  /* 0x00000036062572a4 */ /* 0x000ff6000f8e0204 */
[----:B------:R-:W-:Y:S01]  /*5770*/  @!UPT UIADD3 URZ, UPT, UPT, URZ, URZ, URZ ;  /* 0x000000fffffff290 */ /* 0x000fe2000fffe0ff */
.L_x_92:
[----:B------:R-:W-:Y:S01]  /*5780*/  UISETP.NE.AND UP0, UPT, UR39, 0x1, UPT ;  /* 0x000000012700788c */ /* 0x000fe2000bf05270 */
[----:B------:R-:W-:Y:S01]  /*5790*/  IADD3 R89, PT, PT, R89, 0x1, RZ ;  /* 0x0000000159597810 */ /* 0x000fe20007ffe0ff */
[----:B------:R-:W-:Y:S02]  /*57a0*/  UIADD3 UR11, UPT, UPT, UR44, 0x200, URZ ;  /* 0x000002002c0b7890 */ /* 0x000fe4000fffe0ff */
[----:B------:R-:W-:Y:S02]  /*57b0*/  USHF.L.U32 UR50, UR30, 0x6, URZ ;  /* 0x000000061e327899 */ /* 0x000fe400080006ff */
[----:B------:R-:W-:Y:S05]  /*57c0*/  USHF.L.U32 UR49, UR31, 0x8, URZ ;  /* 0x000000081f317899 */ /* 0x000fea00080006ff */
[----:B------:R-:W2:Y:S01]  /*57d0*/  @!UP0 LDCU.128 UR12, c[0x0][0xb10] ;  /* 0x00016200ff0c87ac */ /* 0x000ea20008000c00 */
[----:B------:R-:W3:Y:S01]  /*57e0*/  @!UP0 LDCU UR5, c[0x0][0xb0c] ;  /* 0x00016180ff0587ac */ /* 0x000ee20008000800 */
[----:B------:R-:W4:Y:S01]  /*57f0*/  @!UP0 LDCU UR10, c[0x0][0xb20] ;  /* 0x00016400ff0a87ac */ /* 0x000f220008000800 */
[----:B--2---:R-:W-:Y:S02]  /*5800*/  UIMAD.WIDE.U32 UR8, UR38, UR12, URZ ;  /* 0x0000000c260872a5 */ /* 0x004fe4000f8e00ff */
[----:B------:R-:W-:Y:S02]  /*5810*/  UIMAD.WIDE.U32 UR6, UR37, UR15, URZ ;  /* 0x0000000f250672a5 */ /* 0x000fe4000f8e00ff */
[----:B------:R-:W-:Y:S03]  /*5820*/  @!UP0 UISETP.NE.AND UP1, UPT, UR14, 0x1, UPT ;  /* 0x000000010e00888c */ /* 0x000fe6000bf25270 */
[----:B------:R-:W-:Y:S01]  /*5830*/  @!UP0 UMOV UR4, UR9 ;  /* 0x0000000900048c82 */ /* 0x000fe20008000000 */
[----:B---3--:R-:W-:Y:S02]  /*5840*/  @!UP0 UISETP.NE.AND UP2, UPT, UR5, 0x1, UPT ;  /* 0x000000010500888c */ /* 0x008fe4000bf45270 */
[----:B------:R-:W-:Y:S01]  /*5850*/  @!UP0 USHF.R.U32.HI UR4, URZ, UR13, UR4 ;  /* 0x0000000dff048299 */ /* 0x000fe20008011604 */
[----:B------:R-:W-:Y:S02]  /*5860*/  @!UP0 UMOV UR6, UR7 ;  /* 0x0000000700068c82 */ /* 0x000fe40008000000 */
[----:B----4-:R-:W-:Y:S02]  /*5870*/  @!UP0 USHF.R.U32.HI UR6, URZ, UR10, UR6 ;  /* 0x0000000aff068299 */ /* 0x010fe40008011606 */
[----:B------:R-:W-:Y:S02]  /*5880*/  @!UP0 USEL UR7, UR38, UR4, !UP2 ;  /* 0x0000000426078287 */ /* 0x000fe4000d000000 */
[----:B------:R-:W-:Y:S04]  /*5890*/  @!UP0 USEL UR6, UR37, UR6, !UP1 ;  /* 0x0000000625068287 */ /* 0x000fe8000c800000 */
[----:B------:R-:W-:Y:S02]  /*58a0*/  @!UP0 UIADD3 UR4, UPT, UPT, -UR7, UR6, URZ ;  /* 0x0000000607048290 */ /* 0x000fe4000fffe1ff */
[----:B------:R-:W-:Y:S02]  /*58b0*/  @!UP0 UIADD3 UR6, UPT, UPT, UR7, -UR6, URZ ;  /* 0x8000000607068290 */ /* 0x000fe4000fffe0ff */
[----:B------:R-:W-:Y:S02]  /*58c0*/  @!UP0 UIMAD UR38, UR4, UR5, UR38 ;  /* 0x00000005042682a4 */ /* 0x000fe4000f8e0226 */
[----:B------:R-:W-:Y:S02]  /*58d0*/  @!UP0 UIMAD UR37, UR6, UR14, UR37 ;  /* 0x0000000e062582a4 */ /* 0x000fe4000f8e0225 */
[----:B------:R-:W-:Y:S09]  /*58e0*/  ULOP3.LUT UP0, URZ, UR11, 0x1b0, URZ, 0xc0, !UPT ;  /* 0x000001b00bff7892 */ /* 0x000ff2000f80c0ff */
[----:B------:R-:W-:Y:S05]  /*58f0*/  BRA.U !UP0, `(.L_x_93) ;  /* 0x0000000108407547 */ /* 0x000fea000b800000 */
[----:B------:R-:W2:Y:S01]  /*5900*/  LDCU.64 UR8, c[0x4][0x88] ;  /* 0x01001100ff0877ac */ /* 0x000ea20008000a00 */
[----:B------:R-:W-:Y:S01]  /*5910*/  MOV R3, 0x0 ;  /* 0x0000000000037802 */ /* 0x000fe20000000f00 */
[----:B------:R-:W-:Y:S02]  /*5920*/  HFMA2 R12, -RZ, RZ, 0, 5.9604644775390625e-08 ;  /* 0x00000001ff0c7431 */ /* 0x000fe400000001ff */
[----:B------:R-:W-:Y:S02]  /*5930*/  IMAD.MOV.U32 R8, RZ, RZ, 0x70 ;  /* 0x00000070ff087424 */ /* 0x000fe400078e00ff */
[----:B------:R-:W-:Y:S01]  /*5940*/  IMAD.MOV.U32 R13, RZ, RZ, RZ ;  /* 0x000000ffff0d7224 */ /* 0x000fe200078e00ff */
[----:B------:R-:W3:Y:S01]  /*5950*/  LDCU.64 UR6, c[0x4][0x90] ;  /* 0x01001200ff0677ac */ /* 0x000ee20008000a00 */
[----:B------:R-:W4:Y:S01]  /*5960*/  LDC.64 R2, c[0x4][R3] ;  /* 0x0100000003027b82 */ /* 0x000f220000000a00 */
[----:B------:R-:W1:Y:S01]  /*5970*/  LDCU.64 UR4, c[0x4][0x8] ;  /* 0x01000100ff0477ac */ /* 0x000e620008000a00 */
[----:B--2---:R-:W-:Y:S01]  /*5980*/  MOV R5, UR9 ;  /* 0x0000000900057c02 */ /* 0x004fe20008000f00 */
[----:B------:R-:W-:Y:S01]  /*5990*/  IMAD.U32 R4, RZ, RZ, UR8 ;  /* 0x00000008ff047e24 */ /* 0x000fe2000f8e00ff */
[----:B---3--:R-:W-:Y:S01]  /*59a0*/  MOV R7, UR7 ;  /* 0x0000000700077c02 */ /* 0x008fe20008000f00 */
[----:B------:R-:W-:Y:S01]  /*59b0*/  IMAD.U32 R6, RZ, RZ, UR6 ;  /* 0x00000006ff067e24 */ /* 0x000fe2000f8e00ff */
[----:B-1----:R-:W-:Y:S01]  /*59c0*/  MOV R11, UR5 ;  /* 0x00000005000b7c02 */ /* 0x002fe20008000f00 */
[----:B------:R-:W-:Y:S02]  /*59d0*/  IMAD.U32 R10, RZ, RZ, UR4 ;  /* 0x00000004ff0a7e24 */ /* 0x000fe4000f8e00ff */
[----:B------:R-:W-:Y:S07]  /*59e0*/  LEPC R20, `(.L_x_93) ;  /* 0x000000001014794e */ /* 0x000fee0000000000 */
[----:B----45:R-:W-:Y:S05]  /*59f0*/  CALL.ABS.NOINC R2 ;  /* 0x0000000002007343 */ /* 0x030fea0003c00000 */
.L_x_93:
[----:B------:R-:W-:Y:S01]  /*5a00*/  LOP3.LUT P0, RZ, R96, 0x1b0, RZ, 0xc0, !PT ;  /* 0x000001b060ff7812 */ /* 0x000fe2000780c0ff */
[----:B------:R-:W-:Y:S11]  /*5a10*/  BSSY.RECONVERGENT B6, `(.L_x_94) ;  /* 0x0000013000067945 */ /* 0x000ff60003800200 */
[----:B------:R-:W-:Y:S01]  /*5a20*/  @!UPT UIADD3 URZ, UPT, UPT, URZ, URZ, URZ ;  /* 0x000000fffffff290 */ /* 0x000fe2000fffe0ff */
[----:B------:R-:W-:Y:S05]  /*5a30*/  @!P0 BRA `(.L_x_95) ;  /* 0x0000000000408947 */ /* 0x000fea0003800000 */
        /* <DEDUP_REMOVED lines=16> */
.L_x_95:
[----:B------:R-:W-:Y:S05]  /*5b40*/  BSYNC.RECONVERGENT B6 ;  /* 0x0000000000067941 */ /* 0x000fea0003800200 */
.L_x_94:
[----:B------:R-:W-:Y:S01]  /*5b50*/  R2UR UR4, R88 ;  /* 0x00000000580472ca */ /* 0x000fe200000e0000 */
[----:B------:R-:W-:Y:S01]  /*5b60*/  UISETP.NE.U32.AND UP0, UPT, UR60, URZ, UPT ;  /* 0x000000ff3c00728c */ /* 0x000fe2000bf05070 */
[----:B------:R-:W-:Y:S02]  /*5b70*/  ISETP.NE.U32.AND P4, PT, R82, RZ, PT ;  /* 0x000000ff5200720c */ /* 0x000fe40003f85070 */
[----:B------:R-:W-:Y:S01]  /*5b80*/  ISETP.NE.U32.AND P2, PT, RZ, UR46, PT ;  /* 0x0000002eff007c0c */ /* 0x000fe2000bf45070 */
[----:B------:R-:W-:Y:S01]  /*5b90*/  UISETP.NE.AND.EX UP1, UPT, UR61, URZ, UPT, UP0 ;  /* 0x000000ff3d00728c */ /* 0x000fe2000bf25300 */
[----:B------:R-:W-:Y:S01]  /*5ba0*/  ISETP.NE.AND.EX P4, PT, R83, RZ, PT, P4 ;  /* 0x000000ff5300720c */ /* 0x000fe20003f85340 */
[----:B------:R-:W-:Y:S01]  /*5bb0*/  UPLOP3.LUT UP0, UPT, UPT, UPT, UPT, 0x40, 0x4 ;  /* 0x000000000004789c */ /* 0x000fe20003f0e870 */
[----:B------:R-:W-:Y:S05]  /*5bc0*/  ISETP.NE.AND.EX P2, PT, RZ, UR47, PT, P2 ;  /* 0x0000002fff007c0c */ /* 0x000fea000bf45320 */
[----:B------:R-:W-:Y:S06]  /*5bd0*/  UISETP.NE.AND UP2, UPT, UR4, URZ, UPT ;  /* 0x000000ff0400728c */ /* 0x000fec000bf45270 */
[----:B------:R-:W-:Y:S05]  /*5be0*/  PLOP3.LUT P1, PT, PT, PT, UP2, 0x80, 0x8 ;  /* 0x000000000008781c */ /* 0x000fea0003f2f028 */
[----:B------:R-:W-:Y:S06]  /*5bf0*/  @UP2 UPLOP3.LUT UP0, UPT, UPT, UPT, UP1, 0x80, 0x8 ;  /* 0x000000000008289c */ /* 0x000fec0003f0f010 */
[----:B------:R-:W-:Y:S01]  /*5c00*/  PLOP3.LUT P0, PT, PT, PT, UP0, 0x80, 0x8 ;  /* 0x000000000008781c */ /* 0x000fe20003f0f008 */
[----:B------:R-:W-:Y:S01]  /*5c10*/  @!UPT UIADD3 URZ, UPT, UPT, URZ, URZ, URZ ;  /* 0x000000fffffff290 */ /* 0x000fe2000fffe0ff */
[----:B------:R-:W-:Y:S11]  /*5c20*/  BRA.U !UP1, `(.L_x_96) ;  /* 0x00000001093c7547 */ /* 0x000ff6000b800000 */
[----:B------:R-:W-:Y:S01]  /*5c30*/  UISETP.NE.U32.AND UP0, UPT, UR46, URZ, UPT ;  /* 0x000000ff2e00728c */ /* 0x000fe2000bf05070 */
[----:B-1----:R-:W-:Y:S01]  /*5c40*/  HFMA2 R0, -RZ, RZ, 0, 5.9604644775390625e-08 ;  /* 0x00000001ff007431 */ /* 0x002fe200000001ff */
[----:B------:R-:W1:Y:S01]  /*5c50*/  LDCU.64 UR8, c[0x0][0x358] ;  /* 0x00006b00ff0877ac */ /* 0x000e620008000a00 */
[----:B------:R-:W-:Y:S01]  /*5c60*/  IMAD.MOV.U32 R85, RZ, RZ, 0x1 ;  /* 0x00000001ff557424 */ /* 0x000fe200078e00ff */
[----:B------:R-:W-:Y:S06]  /*5c70*/  UISETP.NE.AND.EX UP0, UPT, UR47, URZ, UPT, UP0 ;  /* 0x000000ff2f00728c */ /* 0x000fec000bf05300 */
        /* <DEDUP_REMOVED lines=9> */
[----:B--23--:R-:W-:Y:S02]  /*5d10*/  @!P3 IMAD.U32 R41, RZ, RZ, UR4 ;  /* 0x00000004ff29be24 */ /* 0x00cfe4000f8e00ff */
.L_x_96:
[----:B------:R-:W-:Y:S05]  /*5d20*/  @!P4 BRA `(.L_x_97) ;  /* 0x000000000024c947 */ /* 0x000fea0003800000 */
[----:B------:R-:W-:Y:S01]  /*5d30*/  ISETP.NE.U32.AND P3, PT, R80, RZ, PT ;  /* 0x000000ff5000720c */ /* 0x000fe20003f65070 */
[----:B------:R-:W2:Y:S03]  /*5d40*/  LDCU.64 UR4, c[0x0][0x358] ;  /* 0x00006b00ff0477ac */ /* 0x000ea60008000a00 */
[----:B------:R-:W-:Y:S11]  /*5d50*/  ISETP.NE.AND.EX P3, PT, R81, RZ, PT, P3 ;  /* 0x000000ff5100720c */ /* 0x000ff60003f65330 */
[----:B------:R-:W-:Y:S02]  /*5d60*/  @!UPT UIADD3 URZ, UPT, UPT, URZ, URZ, URZ ;  /* 0x000000fffffff290 */ /* 0x000fe4000fffe0ff */
[----:B------:R-:W3:Y:S01]  /*5d70*/  @P3 LDC.64 R2, c[0x0][0x8a8] ;  /* 0x00022a00ff023b82 */ /* 0x000ee20000000a00 */
[----:B-1----:R-:W-:Y:S04]  /*5d80*/  @P3 IMAD R0, R82, UR36, RZ ;  /* 0x0000002452003c24 */ /* 0x002fe8000f8e02ff */
[----:B---3--:R-:W-:Y:S05]  /*5d90*/  @P3 IMAD.WIDE R2, R0, 0x4, R2 ;  /* 0x0000000400023825 */ /* 0x008fea00078e0202 */
[----:B--2--5:R2:W5:Y:S02]  /*5da0*/  @P3 LDG.E R38, desc[UR4][R2.64] ;  /* 0x0000000402263981 */ /* 0x024564000c1e1900 */
[----:B--2---:R-:W3:Y:S02]  /*5db0*/  @!P3 LDC R38, c[0x0][0x8a0] ;  /* 0x00022800ff26bb82 */ /* 0x004ee40000000800 */
.L_x_97:
[----:B-----5:R-:W-:Y:S01]  /*5dc0*/  FSETP.NEU.AND P4, PT, R41, RZ, PT ;  /* 0x000000ff2900720b */ /* 0x020fe20003f8d000 */
[----:B------:R-:W-:Y:S01]  /*5dd0*/  BSSY B1, `(.L_x_98) ;  /* 0x0000042000017945 */ /* 0x000fe20003800000 */
[----:B------:R-:W-:Y:S01]  /*5de0*/  SEL R6, RZ, 0xffffffff, P2 ;  /* 0xffffffffff067807 */ /* 0x000fe20001000000 */
[----:B------:R-:W-:Y:S01]  /*5df0*/  IMAD.MOV.U32 R100, RZ, RZ, 0x1 ;  /* 0x00000001ff647424 */ /* 0x000fe200078e00ff */
[----:B------:R-:W-:Y:S02]  /*5e00*/  LOP3.LUT P3, RZ, R85, 0xff, RZ, 0xc0, !PT ;  /* 0x000000ff55ff7812 */ /* 0x000fe4000786c0ff */
[----:B------:R-:W-:Y:S02]  /*5e10*/  CS2R R78, SRZ ;  /* 0x00000000004e7805 */ /* 0x000fe4000001ff00 */
[----:B------:R-:W-:Y:S02]  /*5e20*/  @P1 SEL R3, RZ, 0xffffffff, P4 ;  /* 0xffffffffff031807 */ /* 0x000fe40002000000 */
[----:B------:R-:W-:Y:S02]  /*5e30*/  CS2R R76, SRZ ;  /* 0x00000000004c7805 */ /* 0x000fe4000001ff00 */
[----:B------:R-:W-:Y:S02]  /*5e40*/  LEA R2, R93, UR44, 0x3 ;  /* 0x0000002c5d027c11 */ /* 0x000fe4000f8e18ff */
[----:B------:R-:W-:Y:S02]  /*5e50*/  CS2R R74, SRZ ;  /* 0x00000000004a7805 */ /* 0x000fe4000001ff00 */
[----:B------:R-:W-:Y:S02]  /*5e60*/  @P0 SEL R3, R6, R3, !P3 ;  /* 0x0000000306030207 */ /* 0x000fe40005800000 */
[----:B------:R-:W-:Y:S02]  /*5e70*/  CS2R R72, SRZ ;  /* 0x0000000000487805 */ /* 0x000fe4000001ff00 */
[----:B------:R-:W-:Y:S02]  /*5e80*/  LEA R71, R36, UR44, 0x3 ;  /* 0x0000002c24477c11 */ /* 0x000fe4000f8e18ff */
[----:B------:R-:W-:Y:S02]  /*5e90*/  @P1 LOP3.LUT R3, R3, 0x1, RZ, 0xc0, !PT ;  /* 0x0000000103031812 */ /* 0x000fe400078ec0ff */
[----:B------:R-:W-:Y:S02]  /*5ea0*/  SHF.L.U32 R4, R94, 0x1f, RZ ;  /* 0x0000001f5e047819 */ /* 0x000fe400000006ff */
[----:B------:R-:W-:Y:S02]  /*5eb0*/  ISETP.NE.U32.OR P6, PT, R3, 0x1, !P1 ;  /* 0x000000010300780c */ /* 0x000fe40004fc5470 */
[----:B------:R-:W-:Y:S02]  /*5ec0*/  PLOP3.LUT P2, PT, PT, PT, UP1, 0x80, 0x8 ;  /* 0x000000000008781c */ /* 0x000fe40003f4f018 */
[----:B------:R-:W-:Y:S02]  /*5ed0*/  LEA.HI R39, R36, R36, RZ, 0x1 ;  /* 0x0000002424277211 */ /* 0x000fe400078f08ff */
[----:B------:R-:W-:Y:S02]  /*5ee0*/  SEL R3, RZ, 0xffffffff, P4 ;  /* 0xffffffffff037807 */ /* 0x000fe40002000000 */
[----:B------:R-:W-:Y:S01]  /*5ef0*/  P2R R102, PR, RZ, 0x40 ;  /* 0x00000040ff667803 */ /* 0x000fe20000000000 */
[C---:B-1----:R-:W-:Y:S01]  /*5f00*/  IMAD.SHL.U32 R0, R39.reuse, 0x80, RZ ;  /* 0x0000008027007824 */ /* 0x042fe200078e00ff */
[----:B------:R-:W-:Y:S03]  /*5f10*/  LOP3.LUT R39, R39, 0xffe, RZ, 0xc0, !PT ;  /* 0x00000ffe27277812 */ /* 0x000fe600078ec0ff */
[----:B------:R-:W-:Y:S02]  /*5f20*/  @P6 SHF.L.U32 R5, R91, 0x1f, RZ ;  /* 0x0000001f5b056819 */ /* 0x000fe400000006ff */
[----:B------:R-:W-:Y:S01]  /*5f30*/  @P2 SEL R3, R6, R3, !P3 ;  /* 0x0000000306032207 */ /* 0x000fe20005800000 */
[----:B------:R-:W-:Y:S01]  /*5f40*/  IMAD.IADD R39, R36, 0x1, -R39 ;  /* 0x0000000124277824 */ /* 0x000fe200078e0a27 */
[----:B------:R-:W1:Y:S01]  /*5f50*/  @P6 SYNCS.PHASECHK.TRANS64.TRYWAIT P1, [R2+URZ+0x50], R5 ;  /* 0x00005005020065a7 */ /* 0x000e6200080211ff */
[----:B------:R-:W-:Y:S02]  /*5f60*/  LOP3.LUT R0, R0, 0xffffff00, RZ, 0xc0, !PT ;  /* 0xffffff0000007812 */ /* 0x000fe400078ec0ff */
[----:B------:R-:W-:Y:S03]  /*5f70*/  LOP3.LUT R3, R3, 0x1, RZ, 0xc0, !PT ;  /* 0x0000000103037812 */ /* 0x000fe600078ec0ff */
[----:B------:R-:W-:Y:S01]  /*5f80*/  IMAD.IADD R0, R37, 0x1, R0 ;  /* 0x0000000125007824 */ /* 0x000fe200078e0200 */
[----:B------:R-:W-:Y:S03]  /*5f90*/  ISETP.NE.U32.AND P5, PT, R3, 0x1, PT ;  /* 0x000000010300780c */ /* 0x000fe60003fa5070 */
[----:B------:R-:W-:Y:S01]  /*5fa0*/  IMAD R39, R39, 0x100000, R0 ;  /* 0x0010000027277824 */ /* 0x000fe200078e0200 */
[----:B------:R-:W-:Y:S01]  /*5fb0*/  P2R R101, PR, RZ, 0x20 ;  /* 0x00000020ff657803 */ /* 0x000fe20000000000 */
[----:B------:R2:W4:Y:S01]  /*5fc0*/  SYNCS.PHASECHK.TRANS64.TRYWAIT P0, [R71+URZ+0xc0], R4 ;  /* 0x0000c004470075a7 */ /* 0x00052200080011ff */
[----:B-1----:R-:W-:Y:S01]  /*5fd0*/  @P6 SEL R100, RZ, 0x1, !P1 ;  /* 0x00000001ff646807 */ /* 0x002fe20004800000 */
[----:B--2---:R-:W-:Y:S06]  /*5fe0*/  @!P6 BRA `(.L_x_99) ;  /* 0x000000000080e947 */ /* 0x004fec0003800000 */
[----:B------:R-:W-:Y:S01]  /*5ff0*/  @P5 IMAD R6, R93, 0x1000, R84 ;  /* 0x000010005d065824 */ /* 0x000fe200078e0254 */
[----:B------:R-:W1:Y:S01]  /*6000*/  S2R R0, SR_CgaCtaId ;  /* 0x0000000000007919 */ /* 0x000e620000008800 */
[----:B------:R-:W-:Y:S01]  /*6010*/  ISETP.NE.AND P1, PT, R100, RZ, PT ;  /* 0x000000ff6400720c */ /* 0x000fe20003f25270 */
[----:B------:R-:W-:Y:S01]  /*6020*/  BSSY B0, `(.L_x_100) ;  /* 0x000000b000007945 */ /* 0x000fe20003800000 */
[----:B------:R-:W-:Y:S01]  /*6030*/  @P5 VIADD R5, R6, UR44 ;  /* 0x0000002c06055c36 */ /* 0x000fe20008000000 */
[----:B------:R-:W-:Y:S02]  /*6040*/  CS2R R74, SRZ ;  /* 0x00000000004a7805 */ /* 0x000fe4000001ff00 */
[----:B------:R-:W-:Y:S02]  /*6050*/  CS2R R72, SRZ ;  /* 0x0000000000487805 */ /* 0x000fe4000001ff00 */
[----:B------:R-:W-:Y:S01]  /*6060*/  CS2R R78, SRZ ;  /* 0x00000000004e7805 */ /* 0x000fe2000001ff00 */
[----:B------:R-:W-:Y:S01]  /*6070*/  @P5 IMAD R5, R95, -0x10, R5 ;  /* 0xfffffff05f055824 */ /* 0x000fe200078e0205 */
[----:B------:R-:W-:Y:S04]  /*6080*/  CS2R R76, SRZ ;  /* 0x00000000004c7805 */ /* 0x000fe8000001ff00 */
[----:B------:R-:W-:Y:S05]  /*6090*/  @P1 BRA `(.L_x_101) ;  /* 0x00000000000c1947 */ /* 0x000fea0003800000 */
[----:B------:R-:W-:Y:S04]  /*60a0*/  SHF.L.U32 R3, R91, 0x1f, RZ ;  /* 0x0000001f5b037819 */ /* 0x000fe800000006ff */
[----:B------:R-:W2:Y:S02]  /*60b0*/  SYNCS.PHASECHK.TRANS64.TRYWAIT P1, [R2+URZ+0x50], R3 ;  /* 0x00005003020075a7 */ /* 0x000ea400080211ff */
[----:B--2---:R-:W-:Y:S05]  /*60c0*/  @!P1 BRA `(.L_x_102) ;  /* 0x0000004000209947 */ /* 0x004fea0003800000 */
.L_x_101:
[----:B------:R-:W-:Y:S05]  /*60d0*/  BSYNC B0 ;  /* 0x0000000000007941 */ /* 0x000fea0003800000 */
.L_x_100:
[----:B------:R-:W-:Y:S01]  /*60e0*/  ISETP.NE.AND P1, PT, R101, RZ, PT ;  /* 0x000000ff6500720c */ /* 0x000fe20003f25270 */
[----:B--2---:R-:W-:Y:S02]  /*60f0*/  VIADD R3, R2, 0x70 ;  /* 0x0000007002037836 */ /* 0x004fe40000000000 */
[----:B------:R-:W-:Y:S03]  /*6100*/  VIADD R93, R93, 0x1 ;  /* 0x000000015d5d7836 */ /* 0x000fe60000000000 */
[----:B-1----:R-:W-:Y:S07]  /*6110*/  PRMT R0, R0, 0x654, R3 ;  /* 0x0000065400007816 */ /* 0x002fee0000000003 */
[----:B------:R1:W2:Y:S04]  /*6120*/  @P1 LDS.128 R72, [R6+UR44+0x200] ;  /* 0x0002002c06481984 */ /* 0x0002a80008000c00 */
[----:B------:R1:W1:Y:S01]  /*6130*/  @P1 LDS.128 R76, [R5+0x210] ;  /* 0x00021000054c1984 */ /* 0x0002620000000c00 */
[C---:B------:R-:W-:Y:S01]  /*6140*/  ISETP.NE.AND P1, PT, R93.reuse, 0x4, PT ;  /* 0x000000045d00780c */ /* 0x040fe20003f25270 */
[----:B------:R-:W-:Y:S01]  /*6150*/  @!PT LDS RZ, [RZ] ;  /* 0x00000000fffff984 */ /* 0x000fe20000000800 */
[----:B------:R-:W-:Y:S01]  /*6160*/  @!PT LDS RZ, [RZ] ;  /* 0x00000000fffff984 */ /* 0x000fe20000000800 */
[----:B------:R-:W-:Y:S01]  /*6170*/  @!PT LDS RZ, [RZ] ;  /* 0x00000000fffff984 */ /* 0x000fe20000000800 */
[----:B------:R-:W-:Y:S01]  /*6180*/  @!PT LDS RZ, [RZ] ;  /* 0x00000000fffff984 */ /* 0x000fe20000000800 */
[----:B------:R5:W-:Y:S06]  /*6190*/  MEMBAR.ALL.CTA ;  /* 0x0000000000007992 */ /* 0x000bec0000008000 */
[----:B-----5:R-:W5:Y:S01]  /*61a0*/  FENCE.VIEW.ASYNC.S ;  /* 0x00000000000073c6 */ /* 0x020f620000000000 */
[----:B------:R-:W-:Y:S01]  /*61b0*/  SEL R93, R93, RZ, P1 ;  /* 0x000000ff5d5d7207 */ /* 0x000fe20000800000 */
[----:B-----5:R5:W-:Y:S02]  /*61c0*/  SYNCS.ARRIVE.TRANS64.RED.A1T0 RZ, [R0+URZ], RZ ;  /* 0x000000ff00ff79a7 */ /* 0x020be400081004ff */
[----:B-----5:R-:W-:Y:S04]  /*61d0*/  SEL R0, RZ, 0x1, P1 ;  /* 0x00000001ff007807 */ /* 0x020fe80000800000 */
[----:B--2---:R-:W-:Y:S02]  /*61e0*/  LOP3.LUT R91, R91, R0, RZ, 0x3c, !PT ;  /* 0x000000005b5b7212 */ /* 0x004fe400078e3cff */
.L_x_99:
[----:B------:R-:W-:Y:S05]  /*61f0*/  BSYNC B1 ;  /* 0x0000000000017941 */ /* 0x000fea0003800000 */
.L_x_98:
[----:B------:R-:W-:Y:S04]  /*6200*/  SHF.R.U32.HI R3, RZ, 0x15, R39 ;  /* 0x00000015ff037819 */ /* 0x000fe80000011627 */
[----:B------:R-:W-:Y:S01]  /*6210*/  LOP3.LUT P1, RZ, R3, 0x3, R86, 0x48, !PT ;  /* 0x0000000303ff7812 */ /* 0x000fe20007824856 */
[----:B------:R-:W-:Y:S01]  /*6220*/  @!UPT UIADD3 URZ, UPT, UPT, URZ, URZ, URZ ;  /* 0x000000fffffff290 */ /* 0x000fe2000fffe0ff */
[----:B----4-:R-:W-:Y:S11]  /*6230*/  @P0 BRA `(.L_x_103) ;  /* 0x0000000000080947 */ /* 0x010ff60003800000 */
[----:B------:R-:W2:Y:S02]  /*6240*/  SYNCS.PHASECHK.TRANS64.TRYWAIT P0, [R71+URZ+0xc0], R4 ;  /* 0x0000c004470075a7 */ /* 0x000ea400080011ff */
[----:B--2---:R-:W-:Y:S05]  /*6250*/  @!P0 BRA `(.L_x_104) ;  /* 0x0000003c00d08947 */ /* 0x004fea0003800000 */
.L_x_103:
[----:B------:R-:W-:Y:S05]  /*6260*/  @!P1 BRA `(.L_x_105) ;  /* 0x0000000000409947 */ /* 0x000fea0003800000 */
[----:B------:R-:W1:Y:S01]  /*6270*/  LDCU.64 UR8, c[0x4][0x78] ;  /* 0x01000f00ff0877ac */ /* 0x000e620008000a00 */
[----:B------:R-:W-:Y:S01]  /*6280*/  MOV R3, 0x0 ;  /* 0x0000000000037802 */ /* 0x000fe20000000f00 */
[----:B------:R-:W-:Y:S02]  /*6290*/  HFMA2 R12, -RZ, RZ, 0, 5.9604644775390625e-08 ;  /* 0x00000001ff0c7431 */ /* 0x000fe400000001ff */
[----:B------:R-:W-:Y:S02]  /*62a0*/  IMAD.MOV.U32 R8, RZ, RZ, 0x192 ;  /* 0x00000192ff087424 */ /* 0x000fe400078e00ff */
[----:B------:R-:W-:Y:S01]  /*62b0*/  IMAD.MOV.U32 R13, RZ, RZ, RZ ;  /* 0x000000ffff0d7224 */ /* 0x000fe200078e00ff */
[----:B------:R-:W4:Y:S01]  /*62c0*/  LDCU.64 UR6, c[0x4][0x80] ;  /* 0x01001000ff0677ac */ /* 0x000f220008000a00 */
[----:B------:R-:W3:Y:S01]  /*62d0*/  LDC.64 R2, c[0x4][R3] ;  /* 0x0100000003027b82 */ /* 0x000ee20000000a00 */
[----:B------:R-:W5:Y:S01]  /*62e0*/  LDCU.64 UR4, c[0x4][0x18] ;  /* 0x01000300ff0477ac */ /* 0x000f620008000a00 */
[----:B-1----:R-:W-:Y:S01]  /*62f0*/  MOV R5, UR9 ;  /* 0x0000000900057c02 */ /* 0x002fe20008000f00 */
[----:B--2---:R-:W-:Y:S01]  /*6300*/  IMAD.U32 R4, RZ, RZ, UR8 ;  /* 0x00000008ff047e24 */ /* 0x004fe2000f8e00ff */
[----:B----4-:R-:W-:Y:S01]  /*6310*/  MOV R7, UR7 ;  /* 0x0000000700077c02 */ /* 0x010fe20008000f00 */
[----:B------:R-:W-:Y:S01]  /*6320*/  IMAD.U32 R6, RZ, RZ, UR6 ;  /* 0x00000006ff067e24 */ /* 0x000fe2000f8e00ff */
[----:B-----5:R-:W-:Y:S01]  /*6330*/  MOV R11, UR5 ;  /* 0x00000005000b7c02 */ /* 0x020fe20008000f00 */
[----:B------:R-:W-:Y:S02]  /*6340*/  IMAD.U32 R10, RZ, RZ, UR4 ;  /* 0x00000004ff0a7e24 */ /* 0x000fe4000f8e00ff */
[----:B------:R-:W-:Y:S07]  /*6350*/  LEPC R20, `(.L_x_105) ;  /* 0x000000001014794e */ /* 0x000fee0000000000 */
[----:B---3--:R-:W-:Y:S05]  /*6360*/  CALL.ABS.NOINC R2 ;  /* 0x0000000002007343 */ /* 0x008fea0003c00000 */
.L_x_105:
[-C--:B------:R-:W-:Y:S01]  /*6370*/  F2FP.F16.E4M3.UNPACK_B R42, R72.reuse ;  /* 0x00000048ff2a723e */ /* 0x080fe200020006ff */
[----:B------:R-:W-:Y:S05]  /*6380*/  WARPSYNC.ALL ;  /* 0x0000000000007948 */ /* 0x000fea0003800000 */
[----:B------:R-:W-:Y:S01]  /*6390*/  R2UR UR4, R39 ;  /* 0x00000000270472ca */ /* 0x000fe200000e0000 */
[--C-:B------:R-:W-:Y:S01]  /*63a0*/  HADD2.F32 R40, -RZ, R42.reuse.H0_H0 ;  /* 0x2000002aff287230 */ /* 0x100fe20000004100 */
[----:B------:R-:W-:Y:S01]  /*63b0*/  F2FP.F16.E4M3.UNPACK_B R43, R72.H1 ;  /* 0x00000048ff2b723e */ /* 0x000fe200030006ff */
[----:B------:R-:W-:Y:S01]  /*63c0*/  HADD2.F32 R42, -RZ, R42.H1_H1 ;  /* 0x3000002aff2a7230 */ /* 0x000fe20000004100 */
[-C--:B------:R-:W-:Y:S01]  /*63d0*/  F2FP.F16.E4M3.UNPACK_B R45, R73.reuse ;  /* 0x00000049ff2d723e */ /* 0x080fe200020006ff */
[----:B------:R-:W-:Y:S01]  /*63e0*/  BSSY.RECONVERGENT B0, `(.L_x_106) ;  /* 0x0000099000007945 */ /* 0x000fe20003800200 */
[----:B------:R-:W-:Y:S01]  /*63f0*/  F2FP.F16.E4M3.UNPACK_B R47, R73.H1 ;  /* 0x00000049ff2f723e */ /* 0x000fe200030006ff */
[--C-:B------:R-:W-:Y:S01]  /*6400*/  HADD2.F32 R44, -RZ, R43.reuse.H0_H0 ;  /* 0x2000002bff2c7230 */ /* 0x100fe20000004100 */
[-C--:B------:R-:W-:Y:S01]  /*6410*/  F2FP.F16.E4M3.UNPACK_B R49, R74.reuse ;  /* 0x0000004aff31723e */ /* 0x080fe200020006ff */
[----:B------:R-:W-:Y:S01]  /*6420*/  HADD2.F32 R46, -RZ, R43.H1_H1 ;  /* 0x3000002bff2e7230 */ /* 0x000fe20000004100 */
[----:B------:R-:W-:Y:S01]  /*6430*/  F2FP.F16.E4M3.UNPACK_B R51, R74.H1 ;  /* 0x0000004aff33723e */ /* 0x000fe200030006ff */
[--C-:B------:R-:W-:Y:S01]  /*6440*/  HADD2.F32 R43, -RZ, R45.reuse.H0_H0 ;  /* 0x2000002dff2b7230 */ /* 0x100fe20000004100 */
[-C--:B------:R-:W-:Y:S01]  /*6450*/  F2FP.F16.E4M3.UNPACK_B R53, R75.reuse ;  /* 0x0000004bff35723e */ /* 0x080fe200020006ff */
[----:B-12---:R-:W-:Y:S01]  /*6460*/  LDTM.16dp32bit_t0_t15.x32 R4, tmem[UR4] ;  /* 0x00000004000479ee */ /* 0x006fe20008a80000 */
[----:B------:R-:W3:Y:S01]  /*6470*/  LDTM.16dp32bit_t16_t31.x32 R4, tmem[UR4+0x20] ;  /* 0x00002004000479ee */ /* 0x000ee20008aa0000 */
[----:B------:R-:W-:Y:S01]  /*6480*/  IADD3 R112, PT, PT, R84, UR44, RZ ;  /* 0x0000002c54707c10 */ /* 0x000fe2000fffe0ff */
[----:B------:R-:W-:Y:S01]  /*6490*/  HADD2.F32 R48, -RZ, R45.H1_H1 ;  /* 0x3000002dff307230 */ /* 0x000fe20000004100 */
[----:B------:R-:W-:Y:S01]  /*64a0*/  SHF.L.U32 R103, R90, 0x4, RZ ;  /* 0x000000045a677819 */ /* 0x000fe200000006ff */
[----:B------:R-:W-:Y:S01]  /*64b0*/  HADD2.F32 R52, -RZ, R49.H1_H1 ;  /* 0x30000031ff347230 */ /* 0x000fe20000004100 */
[----:B------:R-:W-:Y:S01]  /*64c0*/  F2FP.F16.E4M3.UNPACK_B R55, R75.H1 ;  /* 0x0000004bff37723e */ /* 0x000fe200030006ff */
[----:B------:R-:W-:Y:S01]  /*64d0*/  HADD2.F32 R56, -RZ, R53.H1_H1 ;  /* 0x30000035ff387230 */ /* 0x000fe20000004100 */
[-C--:B------:R-:W-:Y:S01]  /*64e0*/  F2FP.F16.E4M3.UNPACK_B R57, R76.reuse ;  /* 0x0000004cff39723e */ /* 0x080fe200020006ff */
[--C-:B------:R-:W-:Y:S01]  /*64f0*/  HADD2.F32 R45, -RZ, R47.reuse.H0_H0 ;  /* 0x2000002fff2d7230 */ /* 0x100fe20000004100 */
[----:B------:R-:W-:Y:S01]  /*6500*/  F2FP.F16.E4M3.UNPACK_B R59, R76.H1 ;  /* 0x0000004cff3b723e */ /* 0x000fe200030006ff */
[----:B------:R-:W-:Y:S01]  /*6510*/  HADD2.F32 R50, -RZ, R47.H1_H1 ;  /* 0x3000002fff327230 */ /* 0x000fe20000004100 */
[-C--:B------:R-:W-:Y:S01]  /*6520*/  F2FP.F16.E4M3.UNPACK_B R61, R77.reuse ;  /* 0x0000004dff3d723e */ /* 0x080fe200020006ff */
[----:B------:R-:W-:Y:S01]  /*6530*/  HADD2.F32 R47, -RZ, R49.H0_H0 ;  /* 0x20000031ff2f7230 */ /* 0x000fe20000004100 */
[----:B------:R-:W-:Y:S01]  /*6540*/  F2FP.F16.E4M3.UNPACK_B R63, R77.H1 ;  /* 0x0000004dff3f723e */ /* 0x000fe200030006ff */
[----:B------:R-:W-:Y:S01]  /*6550*/  HADD2.F32 R60, -RZ, R57.H1_H1 ;  /* 0x30000039ff3c7230 */ /* 0x000fe20000004100 */
[-C--:B------:R-:W-:Y:S01]  /*6560*/  F2FP.F16.E4M3.UNPACK_B R65, R78.reuse ;  /* 0x0000004eff41723e */ /* 0x080fe200020006ff */
[----:B------:R-:W-:Y:S01]  /*6570*/  HADD2.F32 R64, -RZ, R61.H1_H1 ;  /* 0x3000003dff407230 */ /* 0x000fe20000004100 */
[----:B------:R-:W-:Y:S01]  /*6580*/  F2FP.F16.E4M3.UNPACK_B R67, R78.H1 ;  /* 0x0000004eff43723e */ /* 0x000fe200030006ff */
[----:B------:R-:W-:Y:S01]  /*6590*/  HADD2.F32 R49, -RZ, R51.H0_H0 ;  /* 0x20000033ff317230 */ /* 0x000fe20000004100 */
[----:B------:R-:W-:Y:S01]  /*65a0*/  ISETP.NE.AND P0, PT, R97, RZ, PT ;  /* 0x000000ff6100720c */ /* 0x000fe20003f05270 */
[----:B------:R-:W-:Y:S01]  /*65b0*/  HADD2.F32 R68, -RZ, R65.H1_H1 ;  /* 0x30000041ff447230 */ /* 0x000fe20000004100 */
[----:B------:R-:W-:Y:S01]  /*65c0*/  ISETP.NE.AND P6, PT, R102, RZ, PT ;  /* 0x000000ff6600720c */ /* 0x000fe20003fc5270 */
[----:B------:R-:W-:Y:S02]  /*65d0*/  HADD2.F32 R54, -RZ, R51.H1_H1 ;  /* 0x30000033ff367230 */ /* 0x000fe40000004100 */
[C---:B---3--:R-:W-:Y:S01]  /*65e0*/  FMUL R0, R38.reuse, R4 ;  /* 0x0000000426007220 */ /* 0x048fe20000400000 */
[C---:B------:R-:W-:Y:S01]  /*65f0*/  FMUL R2, R38.reuse, R5 ;  /* 0x0000000526027220 */ /* 0x040fe20000400000 */
[C---:B------:R-:W-:Y:S01]  /*6600*/  FMUL R4, R38.reuse, R8 ;  /* 0x0000000826047220 */ /* 0x040fe20000400000 */
[C---:B------:R-:W-:Y:S01]  /*6610*/  FMUL R5, R38.reuse, R9 ;  /* 0x0000000926057220 */ /* 0x040fe20000400000 */
[C---:B------:R-:W-:Y:S01]  /*6620*/  FFMA R0, R41.reuse, R40, R0 ;  /* 0x0000002829007223 */ /* 0x040fe20000000000 */
[C---:B------:R-:W-:Y:S01]  /*6630*/  FFMA R2, R41.reuse, R42, R2 ;  /* 0x0000002a29027223 */ /* 0x040fe20000000002 */
[C---:B------:R-:W-:Y:S01]  /*6640*/  FMUL R8, R38.reuse, R12 ;  /* 0x0000000c26087220 */ /* 0x040fe20000400000 */
[C---:B------:R-:W-:Y:S01]  /*6650*/  FMUL R9, R38.reuse, R13 ;  /* 0x0000000d26097220 */ /* 0x040fe20000400000 */
[----:B------:R-:W-:Y:S02]  /*6660*/  HADD2.F32 R51, -RZ, R53.H0_H0 ;  /* 0x20000035ff337230 */ /* 0x000fe40000004100 */
[C---:B------:R-:W-:Y:S01]  /*6670*/  FMUL R12, R38.reuse, R16 ;  /* 0x00000010260c7220 */ /* 0x040fe20000400000 */
        /* <DEDUP_REMOVED lines=13> */
[C---:B------:R-:W-:Y:S01]  /*6750*/  FFMA R3, R41.reuse, R44, R3 ;  /* 0x0000002c29037223 */ /* 0x040fe20000000003 */
[----:B------:R-:W-:Y:S01]  /*6760*/  F2FP.F16.E4M3.UNPACK_B R40, R79 ;  /* 0x0000004fff28723e */ /* 0x000fe200020006ff */
[C---:B------:R-:W-:Y:S01]  /*6770*/  FFMA R7, R41.reuse, R46, R7 ;  /* 0x0000002e29077223 */ /* 0x040fe20000000007 */
[C---:B------:R-:W-:Y:S01]  /*6780*/  FFMA R4, R41.reuse, R43, R4 ;  /* 0x0000002b29047223 */ /* 0x040fe20000000004 */
[----:B------:R-:W-:Y:S01]  /*6790*/  F2FP.F16.E4M3.UNPACK_B R42, R79.H1 ;  /* 0x0000004fff2a723e */ /* 0x000fe200030006ff */
[C---:B------:R-:W-:Y:S01]  /*67a0*/  FFMA R5, R41.reuse, R48, R5 ;  /* 0x0000003029057223 */ /* 0x040fe20000000005 */
[----:B------:R-:W-:Y:S01]  /*67b0*/  FFMA R6, R41, R45, R6 ;  /* 0x0000002d29067223 */ /* 0x000fe20000000006 */
[----:B------:R-:W-:Y:S01]  /*67c0*/  F2FP.SATFINITE.E4M3.F32.PACK_AB_MERGE_C R99, R7, R3, RZ ;  /* 0x000000030763723e */ /* 0x000fe200048070ff */
[C---:B------:R-:W-:Y:S01]  /*67d0*/  FFMA R11, R41.reuse, R50, R11 ;  /* 0x00000032290b7223 */ /* 0x040fe2000000000b */
[C---:B------:R-:W-:Y:S01]  /*67e0*/  FFMA R8, R41.reuse, R47, R8 ;  /* 0x0000002f29087223 */ /* 0x040fe20000000008 */
[----:B------:R-:W-:Y:S01]  /*67f0*/  FMUL R10, R38, R14 ;  /* 0x0000000e260a7220 */ /* 0x000fe20000400000 */
[----:B------:R-:W-:Y:S01]  /*6800*/  F2FP.SATFINITE.E4M3.F32.PACK_AB_MERGE_C R104, R2, R0, R99 ;  /* 0x000000000268723e */ /* 0x000fe20004807063 */
[----:B------:R-:W-:Y:S01]  /*6810*/  FFMA R9, R41, R52, R9 ;  /* 0x0000003429097223 */ /* 0x000fe20000000009 */
[----:B------:R-:W-:Y:S01]  /*6820*/  F2FP.SATFINITE.E4M3.F32.PACK_AB_MERGE_C R105, R11, R6, RZ ;  /* 0x000000060b69723e */ /* 0x000fe200048070ff */
[----:B------:R-:W-:Y:S01]  /*6830*/  FFMA R10, R41, R49, R10 ;  /* 0x00000031290a7223 */ /* 0x000fe2000000000a */
[----:B------:R-:W-:Y:S01]  /*6840*/  IADD3 R99, PT, PT, R112, R103, RZ ;  /* 0x0000006770637210 */ /* 0x000fe20007ffe0ff */
[C---:B------:R-:W-:Y:S01]  /*6850*/  FMUL R15, R38.reuse, R15 ;  /* 0x0000000f260f7220 */ /* 0x040fe20000400000 */
[--C-:B------:R-:W-:Y:S01]  /*6860*/  HADD2.F32 R53, -RZ, R55.reuse.H0_H0 ;  /* 0x20000037ff357230 */ /* 0x100fe20000004100 */
[----:B------:R-:W-:Y:S01]  /*6870*/  F2FP.SATFINITE.E4M3.F32.PACK_AB_MERGE_C R105, R5, R4, R105 ;  /* 0x000000040569723e */ /* 0x000fe20004807069 */
[----:B------:R-:W-:Y:S02]  /*6880*/  HADD2.F32 R58, -RZ, R55.H1_H1 ;  /* 0x30000037ff3a7230 */ /* 0x000fe40000004100 */
[C---:B------:R-:W-:Y:S01]  /*6890*/  FFMA R15, R41.reuse, R54, R15 ;  /* 0x00000036290f7223 */ /* 0x040fe2000000000f */
[C---:B------:R-:W-:Y:S01]  /*68a0*/  FFMA R12, R41.reuse, R51, R12 ;  /* 0x00000033290c7223 */ /* 0x040fe2000000000c */
[C---:B------:R-:W-:Y:S01]  /*68b0*/  FFMA R13, R41.reuse, R56, R13 ;  /* 0x00000038290d7223 */ /* 0x040fe2000000000d */
[----:B------:R-:W-:Y:S02]  /*68c0*/  HADD2.F32 R55, -RZ, R57.H0_H0 ;  /* 0x20000039ff377230 */ /* 0x000fe40000004100 */
[C---:B------:R-:W-:Y:S01]  /*68d0*/  FMUL R14, R38.reuse, R18 ;  /* 0x00000012260e7220 */ /* 0x040fe20000400000 */
[C---:B------:R-:W-:Y:S01]  /*68e0*/  FMUL R19, R38.reuse, R19 ;  /* 0x0000001326137220 */ /* 0x040fe20000400000 */
[--C-:B------:R-:W-:Y:S02]  /*68f0*/  HADD2.F32 R57, -RZ, R59.reuse.H0_H0 ;  /* 0x2000003bff397230 */ /* 0x100fe40000004100 */
[C---:B------:R-:W-:Y:S01]  /*6900*/  FMUL R18, R38.reuse, R22 ;  /* 0x0000001626127220 */ /* 0x040fe20000400000 */
[C---:B------:R-:W-:Y:S01]  /*6910*/  FFMA R14, R41.reuse, R53, R14 ;  /* 0x00000035290e7223 */ /* 0x040fe2000000000e */
[----:B------:R-:W-:Y:S02]  /*6920*/  HADD2.F32 R62, -RZ, R59.H1_H1 ;  /* 0x3000003bff3e7230 */ /* 0x000fe40000004100 */
[C---:B------:R-:W-:Y:S01]  /*6930*/  FFMA R19, R41.reuse, R58, R19 ;  /* 0x0000003a29137223 */ /* 0x040fe20000000013 */
[----:B------:R-:W-:Y:S02]  /*6940*/  HADD2.F32 R59, -RZ, R61.H0_H0 ;  /* 0x2000003dff3b7230 */ /* 0x000fe40000004100 */
[C---:B------:R-:W-:Y:S01]  /*6950*/  FMUL R23, R38.reuse, R23 ;  /* 0x0000001726177220 */ /* 0x040fe20000400000 */
[C---:B------:R-:W-:Y:S01]  /*6960*/  FFMA R16, R41.reuse, R55, R16 ;  /* 0x0000003729107223 */ /* 0x040fe20000000010 */
[C---:B------:R-:W-:Y:S01]  /*6970*/  FFMA R17, R41.reuse, R60, R17 ;  /* 0x0000003c29117223 */ /* 0x040fe20000000011 */
[--C-:B------:R-:W-:Y:S02]  /*6980*/  HADD2.F32 R61, -RZ, R63.reuse.H0_H0 ;  /* 0x2000003fff3d7230 */ /* 0x100fe40000004100 */
[C---:B------:R-:W-:Y:S01]  /*6990*/  FFMA R18, R41.reuse, R57, R18 ;  /* 0x0000003929127223 */ /* 0x040fe20000000012 */
[----:B------:R-:W-:Y:S02]  /*69a0*/  HADD2.F32 R66, -RZ, R63.H1_H1 ;  /* 0x3000003fff427230 */ /* 0x000fe40000004100 */
[C---:B------:R-:W-:Y:S01]  /*69b0*/  FMUL R22, R38.reuse, R26 ;  /* 0x0000001a26167220 */ /* 0x040fe20000400000 */
[----:B------:R-:W-:Y:S02]  /*69c0*/  HADD2.F32 R63, -RZ, R65.H0_H0 ;  /* 0x20000041ff3f7230 */ /* 0x000fe40000004100 */
[C---:B------:R-:W-:Y:S01]  /*69d0*/  FFMA R23, R41.reuse, R62, R23 ;  /* 0x0000003e29177223 */ /* 0x040fe20000000017 */
[C---:B------:R-:W-:Y:S01]  /*69e0*/  FMUL R27, R38.reuse, R27 ;  /* 0x0000001b261b7220 */ /* 0x040fe20000400000 */
[C---:B------:R-:W-:Y:S01]  /*69f0*/  FFMA R20, R41.reuse, R59, R20 ;  /* 0x0000003b29147223 */ /* 0x040fe20000000014 */
[C---:B------:R-:W-:Y:S01]  /*6a00*/  FFMA R21, R41.reuse, R64, R21 ;  /* 0x0000004029157223 */ /* 0x040fe20000000015 */
[--C-:B------:R-:W-:Y:S02]  /*6a10*/  HADD2.F32 R65, -RZ, R67.reuse.H0_H0 ;  /* 0x20000043ff417230 */ /* 0x100fe40000004100 */
[C---:B------:R-:W-:Y:S01]  /*6a20*/  FFMA R22, R41.reuse, R61, R22 ;  /* 0x0000003d29167223 */ /* 0x040fe20000000016 */
[----:B------:R-:W-:Y:S02]  /*6a30*/  HADD2.F32 R70, -RZ, R67.H1_H1 ;  /* 0x30000043ff467230 */ /* 0x000fe40000004100 */
[C---:B------:R-:W-:Y:S01]  /*6a40*/  FMUL R26, R38.reuse, R30 ;  /* 0x0000001e261a7220 */ /* 0x040fe20000400000 */
[--C-:B------:R-:W-:Y:S02]  /*6a50*/  HADD2.F32 R67, -RZ, R40.reuse.H0_H0 ;  /* 0x20000028ff437230 */ /* 0x100fe40000004100 */
[C---:B------:R-:W-:Y:S01]  /*6a60*/  FFMA R27, R41.reuse, R66, R27 ;  /* 0x00000042291b7223 */ /* 0x040fe2000000001b */
[C---:B------:R-:W-:Y:S01]  /*6a70*/  FMUL R31, R38.reuse, R31 ;  /* 0x0000001f261f7220 */ /* 0x040fe20000400000 */
[C---:B------:R-:W-:Y:S01]  /*6a80*/  FFMA R24, R41.reuse, R63, R24 ;  /* 0x0000003f29187223 */ /* 0x040fe20000000018 */
[----:B------:R-:W-:Y:S02]  /*6a90*/  HADD2.F32 R40, -RZ, R40.H1_H1 ;  /* 0x30000028ff287230 */ /* 0x000fe40000004100 */
[C---:B------:R-:W-:Y:S01]  /*6aa0*/  FFMA R25, R41.reuse, R68, R25 ;  /* 0x0000004429197223 */ /* 0x040fe20000000019 */
[--C-:B------:R-:W-:Y:S02]  /*6ab0*/  HADD2.F32 R69, -RZ, R42.reuse.H0_H0 ;  /* 0x2000002aff457230 */ /* 0x100fe40000004100 */
[C---:B------:R-:W-:Y:S01]  /*6ac0*/  FFMA R26, R41.reuse, R65, R26 ;  /* 0x00000041291a7223 */ /* 0x040fe2000000001a */
[----:B------:R-:W-:Y:S02]  /*6ad0*/  HADD2.F32 R42, -RZ, R42.H1_H1 ;  /* 0x3000002aff2a7230 */ /* 0x000fe40000004100 */
[C---:B------:R-:W-:Y:S01]  /*6ae0*/  FMUL R30, R38.reuse, R34 ;  /* 0x00000022261e7220 */ /* 0x040fe20000400000 */
[----:B------:R-:W-:Y:S01]  /*6af0*/  FFMA R31, R41, R70, R31 ;  /* 0x00000046291f7223 */ /* 0x000fe2000000001f */
[----:B------:R-:W-:Y:S01]  /*6b00*/  FMUL R35, R38, R35 ;  /* 0x0000002326237220 */ /* 0x000fe20000400000 */
[----:B------:R-:W-:Y:S01]  /*6b10*/  F2FP.SATFINITE.E4M3.F32.PACK_AB_MERGE_C R106, R15, R10, RZ ;  /* 0x0000000a0f6a723e */ /* 0x000fe200048070ff */
[----:B------:R-:W-:Y:S01]  /*6b20*/  FFMA R28, R41, R67, R28 ;  /* 0x00000043291c7223 */ /* 0x000fe2000000001c */
[----:B------:R-:W-:Y:S01]  /*6b30*/  F2FP.SATFINITE.E4M3.F32.PACK_AB_MERGE_C R107, R19, R14, RZ ;  /* 0x0000000e136b723e */ /* 0x000fe200048070ff */
[C---:B------:R-:W-:Y:S01]  /*6b40*/  FFMA R29, R41.reuse, R40, R29 ;  /* 0x00000028291d7223 */ /* 0x040fe2000000001d */
[C---:B------:R-:W-:Y:S01]  /*6b50*/  FFMA R30, R41.reuse, R69, R30 ;  /* 0x00000045291e7223 */ /* 0x040fe2000000001e */
[----:B------:R-:W-:Y:S01]  /*6b60*/  FFMA R35, R41, R42, R35 ;  /* 0x0000002a29237223 */ /* 0x000fe20000000023 */
[----:B------:R-:W-:Y:S02]  /*6b70*/  F2FP.SATFINITE.E4M3.F32.PACK_AB_MERGE_C R106, R9, R8, R106 ;  /* 0x00000008096a723e */ /* 0x000fe4000480706a */
[----:B------:R-:W-:Y:S02]  /*6b80*/  F2FP.SATFINITE.E4M3.F32.PACK_AB_MERGE_C R107, R13, R12, R107 ;  /* 0x0000000c0d6b723e */ /* 0x000fe4000480706b */
[----:B------:R-:W-:Y:S02]  /*6b90*/  F2FP.SATFINITE.E4M3.F32.PACK_AB_MERGE_C R108, R23, R18, RZ ;  /* 0x00000012176c723e */ /* 0x000fe400048070ff */
[----:B------:R-:W-:Y:S01]  /*6ba0*/  F2FP.SATFINITE.E4M3.F32.PACK_AB_MERGE_C R109, R27, R22, RZ ;  /* 0x000000161b6d723e */ /* 0x000fe200048070ff */
[----:B------:R1:W-:Y:S01]  /*6bb0*/  STS.128 [R84+UR44+0x4200], R104 ;  /* 0x0042006854007988 */ /* 0x0003e20008000c2c */
[----:B------:R-:W-:Y:S02]  /*6bc0*/  F2FP.SATFINITE.E4M3.F32.PACK_AB_MERGE_C R113, R31, R26, RZ ;  /* 0x0000001a1f71723e */ /* 0x000fe400048070ff */
[----:B------:R-:W-:Y:S02]  /*6bd0*/  F2FP.SATFINITE.E4M3.F32.PACK_AB_MERGE_C R114, R35, R30, RZ ;  /* 0x0000001e2372723e */ /* 0x000fe400048070ff */
[----:B------:R-:W-:Y:S02]  /*6be0*/  F2FP.SATFINITE.E4M3.F32.PACK_AB_MERGE_C R108, R17, R16, R108 ;  /* 0x00000010116c723e */ /* 0x000fe4000480706c */
[----:B------:R-:W-:Y:S02]  /*6bf0*/  F2FP.SATFINITE.E4M3.F32.PACK_AB_MERGE_C R109, R21, R20, R109 ;  /* 0x00000014156d723e */ /* 0x000fe4000480706d */
[----:B------:R-:W-:Y:S02]  /*6c00*/  F2FP.SATFINITE.E4M3.F32.PACK_AB_MERGE_C R110, R25, R24, R113 ;  /* 0x00000018196e723e */ /* 0x000fe40004807071 */
[----:B------:R-:W-:Y:S02]  /*6c10*/  F2FP.SATFINITE.E4M3.F32.PACK_AB_MERGE_C R111, R29, R28, R114 ;  /* 0x0000001c1d6f723e */ /* 0x000fe40004807072 */
[----:B------:R-:W-:Y:S02]  /*6c20*/  LEA R112, R93, UR44, 0x3 ;  /* 0x0000002c5d707c11 */ /* 0x000fe4000f8e18ff */
[----:B------:R-:W-:Y:S01]  /*6c30*/  @P6 SHF.L.U32 R113, R91, 0x1f, RZ ;  /* 0x0000001f5b716819 */ /* 0x000fe200000006ff */
[----:B------:R1:W-:Y:S01]  /*6c40*/  STS.128 [R99+0x4210], R108 ;  /* 0x0042106c63007388 */ /* 0x0003e20000000c00 */
[----:B------:R-:W-:Y:S01]  /*6c50*/  @!PT LDS RZ, [RZ] ;  /* 0x00000000fffff984 */ /* 0x000fe20000000800 */
[----:B------:R-:W-:Y:S01]  /*6c60*/  @!PT LDS RZ, [RZ] ;  /* 0x00000000fffff984 */ /* 0x000fe20000000800 */
[----:B------:R-:W-:Y:S01]  /*6c70*/  @!PT LDS RZ, [RZ] ;  /* 0x00000000fffff984 */ /* 0x000fe20000000800 */
[----:B------:R-:W-:Y:S01]  /*6c80*/  @!PT LDS RZ, [RZ] ;  /* 0x00000000fffff984 */ /* 0x000fe20000000800 */
[----:B------:R2:W-:Y:S07]  /*6c90*/  MEMBAR.ALL.CTA ;  /* 0x0000000000007992 */ /* 0x0005ee0000008000 */
[----:B--2---:R-:W2:Y:S02]  /*6ca0*/  FENCE.VIEW.ASYNC.S ;  /* 0x00000000000073c6 */ /* 0x004ea40000000000 */
[----:B--2---:R-:W-:Y:S06]  /*6cb0*/  BAR.SYNC.DEFER_BLOCKING 0x1, 0x80 ;  /* 0x0042000000007b1d */ /* 0x004fec0000010000 */
[----:B------:R-:W-:Y:S05]  /*6cc0*/  @P0 BRA `(.L_x_107) ;  /* 0x0000000000280947 */ /* 0x000fea0003800000 */
[----:B------:R-:W-:Y:S01]  /*6cd0*/  UIADD3 UR4, UPT, UPT, UR44, 0x4200, URZ ;  /* 0x000042002c047890 */ /* 0x000fe2000fffe0ff */
[----:B------:R-:W-:Y:S05]  /*6ce0*/  UMOV UR51, UR36 ;  /* 0x0000002400337c82 */ /* 0x000fea0008000000 */
[----:B------:R-:W-:Y:S01]  /*6cf0*/  MOV R96, UR4 ;  /* 0x0000000400607c02 */ /* 0x000fe20008000f00 */
[----:B------:R-:W-:Y:S03]  /*6d00*/  UIADD3 UR4, UP0, UPT, UR62, 0x680, URZ ;  /* 0x000006803e047890 */ /* 0x000fe6000ff1e0ff */
[----:B------:R-:W-:Y:S01]  /*6d10*/  R2UR UR48, R96 ;  /* 0x00000000603072ca */ /* 0x000fe200000e0000 */
[----:B------:R-:W-:Y:S11]  /*6d20*/  UIADD3.X UR5, UPT, UPT, URZ, UR63, URZ, UP0, !UPT ;  /* 0x0000003fff057290 */ /* 0x000ff600087fe4ff */
[----:B------:R-:W-:Y:S01]  /*6d30*/  @!UPT UIADD3 URZ, UPT, UPT, URZ, URZ, URZ ;  /* 0x000000fffffff290 */ /* 0x000fe2000fffe0ff */
[----:B------:R2:W-:Y:S01]  /*6d40*/  UTMASTG.3D [UR48], [UR4] ;  /* 0x00000030040073b5 */ /* 0x0005e20008010000 */
[----:B------:R0:W-:Y:S01]  /*6d50*/  UTMACMDFLUSH ;  /* 0x00000000000079b7 */ /* 0x0001e20000000000 */
[----:B--2---:R-:W-:Y:S04]  /*6d60*/  DEPBAR.LE SB0, 0x1 ;  /* 0x000080400000791a */ /* 0x004fe80000000000 */
.L_x_107:
[----:B------:R-:W-:Y:S05]  /*6d70*/  BSYNC.RECONVERGENT B0 ;  /* 0x0000000000007941 */ /* 0x000fea0003800200 */
.L_x_106:
[----:B------:R-:W-:Y:S06]  /*6d80*/  BAR.SYNC.DEFER_BLOCKING 0x1, 0x80 ;  /* 0x0042000000007b1d */ /* 0x000fec0000010000 */
[----:B------:R-:W2:Y:S01]  /*6d90*/  @P6 SYNCS.PHASECHK.TRANS64.TRYWAIT P0, [R112+URZ+0x50], R113 ;  /* 0x00005071700065a7 */ /* 0x000ea200080011ff */
[----:B------:R-:W-:Y:S01]  /*6da0*/  BSSY B1, `(.L_x_108) ;  /* 0x0000020000017945 */ /* 0x000fe20003800000 */
[----:B--2---:R-:W-:Y:S03]  /*6db0*/  @P6 SEL R100, RZ, 0x1, !P0 ;  /* 0x00000001ff646807 */ /* 0x004fe60004000000 */
[----:B------:R-:W-:Y:S05]  /*6dc0*/  @!P6 BRA `(.L_x_109) ;  /* 0x000000000074e947 */ /* 0x000fea0003800000 */
[----:B------:R-:W-:Y:S01]  /*6dd0*/  ISETP.NE.AND P1, PT, R101, RZ, PT ;  /* 0x000000ff6500720c */ /* 0x000fe20003f25270 */
[----:B------:R-:W2:Y:S01]  /*6de0*/  S2R R0, SR_CgaCtaId ;  /* 0x0000000000007919 */ /* 0x000ea20000008800 */
[----:B------:R-:W-:Y:S01]  /*6df0*/  ISETP.NE.AND P0, PT, R100, RZ, PT ;  /* 0x000000ff6400720c */ /* 0x000fe20003f05270 */
[----:B------:R-:W-:Y:S10]  /*6e00*/  BSSY B0, `(.L_x_110) ;  /* 0x0000008000007945 */ /* 0x000ff40003800000 */
[----:B------:R-:W-:Y:S05]  /*6e10*/  @P1 IMAD R2, R93, 0x1000, R84 ;  /* 0x000010005d021824 */ /* 0x000fea00078e0254 */
[----:B------:R-:W-:Y:S05]  /*6e20*/  @P1 IADD3 R4, PT, PT, R2, UR44, RZ ;  /* 0x0000002c02041c10 */ /* 0x000fea000fffe0ff */
[----:B------:R-:W-:Y:S01]  /*6e30*/  @P1 IMAD.IADD R4, R4, 0x1, R103 ;  /* 0x0000000104041824 */ /* 0x000fe200078e0267 */
[----:B------:R-:W-:Y:S06]  /*6e40*/  @P0 BRA `(.L_x_111) ;  /* 0x00000000000c0947 */ /* 0x000fec0003800000 */
[----:B------:R-:W-:Y:S04]  /*6e50*/  SHF.L.U32 R3, R91, 0x1f, RZ ;  /* 0x0000001f5b037819 */ /* 0x000fe800000006ff */
[----:B------:R-:W3:Y:S02]  /*6e60*/  SYNCS.PHASECHK.TRANS64.TRYWAIT P0, [R112+URZ+0x50], R3 ;  /* 0x00005003700075a7 */ /* 0x000ee400080011ff */
[----:B---3--:R-:W-:Y:S05]  /*6e70*/  @!P0 BRA `(.L_x_112) ;  /* 0x0000003000dc8947 */ /* 0x008fea0003800000 */
.L_x_111:
[----:B------:R-:W-:Y:S05]  /*6e80*/  BSYNC B0 ;  /* 0x0000000000007941 */ /* 0x000fea0003800000 */
.L_x_110:
[----:B------:R-:W-:Y:S01]  /*6e90*/  ISETP.NE.AND P0, PT, R101, RZ, PT ;  /* 0x000000ff6500720c */ /* 0x000fe20003f05270 */
[----:B---3--:R-:W-:Y:S02]  /*6ea0*/  VIADD R3, R112, 0x70 ;  /* 0x0000007070037836 */ /* 0x008fe40000000000 */
[----:B------:R-:W-:Y:S03]  /*6eb0*/  VIADD R93, R93, 0x1 ;  /* 0x000000015d5d7836 */ /* 0x000fe60000000000 */
[----:B--2---:R-:W-:Y:S07]  /*6ec0*/  PRMT R0, R0, 0x654, R3 ;  /* 0x0000065400007816 */ /* 0x004fee0000000003 */
[----:B------:R2:W3:Y:S04]  /*6ed0*/  @P0 LDS.128 R72, [R2+UR44+0x200] ;  /* 0x0002002c02480984 */ /* 0x0004e80008000c00 */
[----:B------:R2:W4:Y:S01]  /*6ee0*/  @P0 LDS.128 R76, [R4+0x210] ;  /* 0x00021000044c0984 */ /* 0x0005220000000c00 */
        /* <DEDUP_REMOVED lines=10> */
[----:B--23--:R-:W-:Y:S02]  /*6f90*/  LOP3.LUT R91, R91, R0, RZ, 0x3c, !PT ;  /* 0x000000005b5b7212 */ /* 0x00cfe400078e3cff */
.L_x_109:
[----:B------:R-:W-:Y:S05]  /*6fa0*/  BSYNC B1 ;  /* 0x0000000000017941 */ /* 0x000fea0003800000 */
.L_x_108:
[----:B------:R-:W-:Y:S05]  /*6fb0*/  VIADD R3, R39, 0x40 ;  /* 0x0000004027037836 */ /* 0x000fea0000000000 */
[----:B------:R-:W-:Y:S04]  /*6fc0*/  SHF.R.U32.HI R3, RZ, 0x15, R3 ;  /* 0x00000015ff037819 */ /* 0x000fe80000011603 */
[----:B------:R-:W-:Y:S11]  /*6fd0*/  LOP3.LUT P0, RZ, R3, 0x3, R86, 0x48, !PT ;  /* 0x0000000303ff7812 */ /* 0x000ff60007804856 */
[----:B------:R-:W-:Y:S02]  /*6fe0*/  @!UPT UIADD3 URZ, UPT, UPT, URZ, URZ, URZ ;  /* 0x000000fffffff290 */ /* 0x000fe4000fffe0ff */
[----:B------:R-:W-:Y:S05]  /*6ff0*/  @!P0 BRA `(.L_x_113) ;  /* 0x0000000000408947 */ /* 0x000fea0003800000 */
[----:B------:R-:W2:Y:S01]  /*7000*/  LDCU.64 UR8, c[0x4][0x78] ;  /* 0x01000f00ff0877ac */ /* 0x000ea20008000a00 */
[----:B------:R-:W-:Y:S01]  /*7010*/  MOV R3, 0x0 ;  /* 0x0000000000037802 */ /* 0x000fe20000000f00 */
[----:B------:R-:W-:Y:S02]  /*7020*/  HFMA2 R12, -RZ, RZ, 0, 5.9604644775390625e-08 ;  /* 0x00000001ff0c7431 */ /* 0x000fe400000001ff */
[----:B------:R-:W-:Y:S02]  /*7030*/  IMAD.MOV.U32 R8, RZ, RZ, 0x192 ;  /* 0x00000192ff087424 */ /* 0x000fe400078e00ff */
[----:B------:R-:W-:Y:S01]  /*7040*/  IMAD.MOV.U32 R13, RZ, RZ, RZ ;  /* 0x000000ffff0d7224 */ /* 0x000fe200078e00ff */
[----:B------:R-:W3:Y:S01]  /*7050*/  LDCU.64 UR6, c[0x4][0x80] ;  /* 0x01001000ff0677ac */ /* 0x000ee20008000a00 */
[----:B------:R-:W1:Y:S01]  /*7060*/  LDC.64 R2, c[0x4][R3] ;  /* 0x0100000003027b82 */ /* 0x000e620000000a00 */
[----:B------:R-:W5:Y:S01]  /*7070*/  LDCU.64 UR4, c[0x4][0x18] ;  /* 0x01000300ff0477ac */ /* 0x000f620008000a00 */
[----:B--2---:R-:W-:Y:S01]  /*7080*/  MOV R5, UR9 ;  /* 0x0000000900057c02 */ /* 0x004fe20008000f00 */
[----:B------:R-:W-:Y:S01]  /*7090*/  IMAD.U32 R4, RZ, RZ, UR8 ;  /* 0x00000008ff047e24 */ /* 0x000fe2000f8e00ff */
[----:B---3--:R-:W-:Y:S01]  /*70a0*/  MOV R7, UR7 ;  /* 0x0000000700077c02 */ /* 0x008fe20008000f00 */
[----:B------:R-:W-:Y:S01]  /*70b0*/  IMAD.U32 R6, RZ, RZ, UR6 ;  /* 0x00000006ff067e24 */ /* 0x000fe2000f8e00ff */
[----:B-----5:R-:W-:Y:S01]  /*70c0*/  MOV R11, UR5 ;  /* 0x00000005000b7c02 */ /* 0x020fe20008000f00 */
[----:B------:R-:W-:Y:S02]  /*70d0*/  IMAD.U32 R10, RZ, RZ, UR4 ;  /* 0x00000004ff0a7e24 */ /* 0x000fe4000f8e00ff */
[----:B------:R-:W-:Y:S07]  /*70e0*/  LEPC R20, `(.L_x_113) ;  /* 0x000000001014794e */ /* 0x000fee0000000000 */
[----:B-1--4-:R-:W-:Y:S05]  /*70f0*/  CALL.ABS.NOINC R2 ;  /* 0x0000000002007343 */ /* 0x012fea0003c00000 */
.L_x_113:
        /* <DEDUP_REMOVED lines=14> */
[----:B------:R-:W-:Y:S01]  /*71e0*/  F2FP.F16.E4M3.UNPACK_B R54, R75 ;  /* 0x0000004bff36723e */ /* 0x000fe200020006ff */
[----:B------:R-:W-:Y:S01]  /*71f0*/  LDTM.16dp32bit_t0_t15.x32 R4, tmem[UR4+0x40] ;  /* 0x00004004000479ee */ /* 0x000fe20008a80000 */
[----:B------:R-:W2:Y:S01]  /*7200*/  LDTM.16dp32bit_t16_t31.x32 R4, tmem[UR4+0x60] ;  /* 0x00006004000479ee */ /* 0x000ea20008aa0000 */
[----:B------:R-:W-:Y:S01]  /*7210*/  HADD2.F32 R46, -RZ, R46.H1_H1 ;  /* 0x3000002eff2e7230 */ /* 0x000fe20000004100 */
[----:B----4-:R-:W-:Y:S01]  /*7220*/  F2FP.F16.E4M3.UNPACK_B R58, R76 ;  /* 0x0000004cff3a723e */ /* 0x010fe200020006ff */
[--C-:B------:R-:W-:Y:S01]  /*7230*/  HADD2.F32 R49, -RZ, R50.reuse.H0_H0 ;  /* 0x20000032ff317230 */ /* 0x100fe20000004100 */
[----:B------:R-:W-:Y:S01]  /*7240*/  F2FP.F16.E4M3.UNPACK_B R62, R77 ;  /* 0x0000004dff3e723e */ /* 0x000fe200020006ff */
[----:B------:R-:W-:Y:S01]  /*7250*/  HADD2.F32 R50, -RZ, R50.H1_H1 ;  /* 0x30000032ff327230 */ /* 0x000fe20000004100 */
[----:B------:R-:W-:Y:S01]  /*7260*/  F2FP.F16.E4M3.UNPACK_B R66, R78 ;  /* 0x0000004eff42723e */ /* 0x000fe200020006ff */
[--C-:B------:R-:W-:Y:S01]  /*7270*/  HADD2.F32 R53, -RZ, R54.reuse.H0_H0 ;  /* 0x20000036ff357230 */ /* 0x100fe20000004100 */
[----:B------:R-:W-:Y:S01]  /*7280*/  F2FP.F16.E4M3.UNPACK_B R70, R79 ;  /* 0x0000004fff46723e */ /* 0x000fe200020006ff */
[----:B------:R-:W-:Y:S01]  /*7290*/  HADD2.F32 R54, -RZ, R54.H1_H1 ;  /* 0x30000036ff367230 */ /* 0x000fe20000004100 */
[----:B------:R-:W-:Y:S01]  /*72a0*/  F2FP.F16.E4M3.UNPACK_B R56, R75.H1 ;  /* 0x0000004bff38723e */ /* 0x000fe200030006ff */
[--C-:B------:R-:W-:Y:S01]  /*72b0*/  HADD2.F32 R57, -RZ, R58.reuse.H0_H0 ;  /* 0x2000003aff397230 */ /* 0x100fe20000004100 */
[----:B------:R-:W-:Y:S01]  /*72c0*/  F2FP.F16.E4M3.UNPACK_B R60, R76.H1 ;  /* 0x0000004cff3c723e */ /* 0x000fe200030006ff */
[----:B------:R-:W-:Y:S01]  /*72d0*/  HADD2.F32 R58, -RZ, R58.H1_H1 ;  /* 0x3000003aff3a7230 */ /* 0x000fe20000004100 */
[----:B------:R-:W-:Y:S01]  /*72e0*/  F2FP.F16.E4M3.UNPACK_B R64, R77.H1 ;  /* 0x0000004dff40723e */ /* 0x000fe200030006ff */
[--C-:B------:R-:W-:Y:S01]  /*72f0*/  HADD2.F32 R61, -RZ, R62.reuse.H0_H0 ;  /* 0x2000003eff3d7230 */ /* 0x100fe20000004100 */
[----:B------:R-:W-:Y:S01]  /*7300*/  F2FP.F16.E4M3.UNPACK_B R68, R78.H1 ;  /* 0x0000004eff44723e */ /* 0x000fe200030006ff */
[----:B------:R-:W-:Y:S01]  /*7310*/  HADD2.F32 R62, -RZ, R62.H1_H1 ;  /* 0x3000003eff3e7230 */ /* 0x000fe20000004100 */
[----:B------:R-:W-:Y:S01]  /*7320*/  ISETP.NE.AND P0, PT, R97, RZ, PT ;  /* 0x000000ff6100720c */ /* 0x000fe20003f05270 */
[--C-:B------:R-:W-:Y:S01]  /*7330*/  HADD2.F32 R65, -RZ, R66.reuse.H0_H0 ;  /* 0x20000042ff417230 */ /* 0x100fe20000004100 */
[----:B------:R-:W-:Y:S01]  /*7340*/  ISETP.NE.AND P6, PT, R102, RZ, PT ;  /* 0x000000ff6600720c */ /* 0x000fe20003fc5270 */
[----:B------:R-:W-:Y:S02]  /*7350*/  HADD2.F32 R66, -RZ, R66.H1_H1 ;  /* 0x30000042ff427230 */ /* 0x000fe40000004100 */
[--C-:B------:R-:W-:Y:S02]  /*7360*/  HADD2.F32 R69, -RZ, R70.reuse.H0_H0 ;  /* 0x20000046ff457230 */ /* 0x100fe40000004100 */
[C---:B--2---:R-:W-:Y:S01]  /*7370*/  FMUL R0, R38.reuse, R4 ;  /* 0x0000000426007220 */ /* 0x044fe20000400000 */
[C---:B------:R-:W-:Y:S01]  /*7380*/  FMUL R2, R38.reuse, R5 ;  /* 0x0000000526027220 */ /* 0x040fe20000400000 */
[C---:B------:R-:W-:Y:S01]  /*7390*/  FMUL R4, R38.reuse, R8 ;  /* 0x0000000826047220 */ /* 0x040fe20000400000 */
[C---:B------:R-:W-:Y:S01]  /*73a0*/  FMUL R5, R38.reuse, R9 ;  /* 0x0000000926057220 */ /* 0x040fe20000400000 */
[C---:B------:R-:W-:Y:S01]  /*73b0*/  FFMA R0, R41.reuse, R40, R0 ;  /* 0x0000002829007223 */ /* 0x040fe20000000000 */
[C---:B------:R-:W-:Y:S01]  /*73c0*/  FFMA R2, R41.reuse, R43, R2 ;  /* 0x0000002b29027223 */ /* 0x040fe20000000002 */
        /* <DEDUP_REMOVED lines=10> */
[----:B------:R-:W-:Y:S02]  /*7470*/  HADD2.F32 R70, -RZ, R70.H1_H1 ;  /* 0x30000046ff467230 */ /* 0x000fe40000004100 */
[C---:B------:R-:W-:Y:S01]  /*7480*/  FMUL R28, R38.reuse, R32 ;  /* 0x00000020261c7220 */ /* 0x040fe20000400000 */
[C---:B------:R-:W-:Y:S01]  /*7490*/  FMUL R29, R38.reuse, R33 ;  /* 0x00000021261d7220 */ /* 0x040fe20000400000 */
[C---:B------:R-:W-:Y:S01]  /*74a0*/  FMUL R3, R38.reuse, R6 ;  /* 0x0000000626037220 */ /* 0x040fe20000400000 */
[C---:B------:R-:W-:Y:S01]  /*74b0*/  FMUL R7, R38.reuse, R7 ;  /* 0x0000000726077220 */ /* 0x040fe20000400000 */
[--C-:B------:R-:W-:Y:S02]  /*74c0*/  HADD2.F32 R47, -RZ, R48.reuse.H0_H0 ;  /* 0x20000030ff2f7230 */ /* 0x100fe40000004100 */
[C---:B------:R-:W-:Y:S01]  /*74d0*/  FMUL R6, R38.reuse, R10 ;  /* 0x0000000a26067220 */ /* 0x040fe20000400000 */
[C---:B------:R-:W-:Y:S01]  /*74e0*/  FFMA R3, R41.reuse, R42, R3 ;  /* 0x0000002a29037223 */ /* 0x040fe20000000003 */
[----:B------:R-:W-:Y:S02]  /*74f0*/  HADD2.F32 R48, -RZ, R48.H1_H1 ;  /* 0x30000030ff307230 */ /* 0x000fe40000004100 */
[C---:B------:R-:W-:Y:S01]  /*7500*/  FFMA R7, R41.reuse, R44, R7 ;  /* 0x0000002c29077223 */ /* 0x040fe20000000007 */
[C---:B------:R-:W-:Y:S01]  /*7510*/  FFMA R4, R41.reuse, R45, R4 ;  /* 0x0000002d29047223 */ /* 0x040fe20000000004 */
[C---:B------:R-:W-:Y:S01]  /*7520*/  FFMA R5, R41.reuse, R46, R5 ;  /* 0x0000002e29057223 */ /* 0x040fe20000000005 */
[----:B------:R-:W-:Y:S01]  /*7530*/  FFMA R6, R41, R47, R6 ;  /* 0x0000002f29067223 */ /* 0x000fe20000000006 */
[----:B------:R-:W-:Y:S01]  /*7540*/  FMUL R11, R38, R11 ;  /* 0x0000000b260b7220 */ /* 0x000fe20000400000 */
[----:B------:R-:W-:Y:S01]  /*7550*/  F2FP.F16.E4M3.UNPACK_B R40, R79.H1 ;  /* 0x0000004fff28723e */ /* 0x000fe200030006ff */
[--C-:B------:R-:W-:Y:S01]  /*7560*/  HADD2.F32 R51, -RZ, R52.reuse.H0_H0 ;  /* 0x20000034ff337230 */ /* 0x100fe20000004100 */
[----:B-1----:R-:W-:Y:S01]  /*7570*/  F2FP.SATFINITE.E4M3.F32.PACK_AB_MERGE_C R105, R7, R3, RZ ;  /* 0x000000030769723e */ /* 0x002fe200048070ff */
[C---:B------:R-:W-:Y:S01]  /*7580*/  FFMA R11, R41.reuse, R48, R11 ;  /* 0x00000030290b7223 */ /* 0x040fe2000000000b */
[C---:B------:R-:W-:Y:S01]  /*7590*/  FFMA R8, R41.reuse, R49, R8 ;  /* 0x0000003129087223 */ /* 0x040fe20000000008 */
[----:B------:R-:W-:Y:S01]  /*75a0*/  FFMA R9, R41, R50, R9 ;  /* 0x0000003229097223 */ /* 0x000fe20000000009 */
[----:B------:R-:W-:Y:S01]  /*75b0*/  F2FP.SATFINITE.E4M3.F32.PACK_AB_MERGE_C R104, R2, R0, R105 ;  /* 0x000000000268723e */ /* 0x000fe20004807069 */
[----:B------:R-:W-:Y:S01]  /*75c0*/  HADD2.F32 R52, -RZ, R52.H1_H1 ;  /* 0x30000034ff347230 */ /* 0x000fe20000004100 */
[----:B------:R-:W-:Y:S01]  /*75d0*/  F2FP.SATFINITE.E4M3.F32.PACK_AB_MERGE_C R106, R11, R6, RZ ;  /* 0x000000060b6a723e */ /* 0x000fe200048070ff */
[C---:B------:R-:W-:Y:S01]  /*75e0*/  FMUL R10, R38.reuse, R14 ;  /* 0x0000000e260a7220 */ /* 0x040fe20000400000 */
[C---:B------:R-:W-:Y:S01]  /*75f0*/  FMUL R15, R38.reuse, R15 ;  /* 0x0000000f260f7220 */ /* 0x040fe20000400000 */
[--C-:B------:R-:W-:Y:S01]  /*7600*/  HADD2.F32 R55, -RZ, R56.reuse.H0_H0 ;  /* 0x20000038ff377230 */ /* 0x100fe20000004100 */
[----:B------:R-:W-:Y:S01]  /*7610*/  F2FP.SATFINITE.E4M3.F32.PACK_AB_MERGE_C R105, R5, R4, R106 ;  /* 0x000000040569723e */ /* 0x000fe2000480706a */
[C---:B------:R-:W-:Y:S01]  /*7620*/  FFMA R10, R41.reuse, R51, R10 ;  /* 0x00000033290a7223 */ /* 0x040fe2000000000a */
[C---:B------:R-:W-:Y:S01]  /*7630*/  FFMA R15, R41.reuse, R52, R15 ;  /* 0x00000034290f7223 */ /* 0x040fe2000000000f */
[C---:B------:R-:W-:Y:S01]  /*7640*/  FFMA R12, R41.reuse, R53, R12 ;  /* 0x00000035290c7223 */ /* 0x040fe2000000000c */
[C---:B------:R-:W-:Y:S01]  /*7650*/  FFMA R13, R41.reuse, R54, R13 ;  /* 0x00000036290d7223 */ /* 0x040fe2000000000d */
[----:B------:R-:W-:Y:S02]  /*7660*/  HADD2.F32 R56, -RZ, R56.H1_H1 ;  /* 0x30000038ff387230 */ /* 0x000fe40000004100 */
[C---:B------:R-:W-:Y:S01]  /*7670*/  FMUL R14, R38.reuse, R18 ;  /* 0x00000012260e7220 */ /* 0x040fe20000400000 */
[C---:B------:R-:W-:Y:S01]  /*7680*/  FMUL R19, R38.reuse, R19 ;  /* 0x0000001326137220 */ /* 0x040fe20000400000 */
[--C-:B------:R-:W-:Y:S02]  /*7690*/  HADD2.F32 R59, -RZ, R60.reuse.H0_H0 ;  /* 0x2000003cff3b7230 */ /* 0x100fe40000004100 */
[C---:B------:R-:W-:Y:S01]  /*76a0*/  FMUL R18, R38.reuse, R22 ;  /* 0x0000001626127220 */ /* 0x040fe20000400000 */
[C---:B------:R-:W-:Y:S01]  /*76b0*/  FFMA R14, R41.reuse, R55, R14 ;  /* 0x00000037290e7223 */ /* 0x040fe2000000000e */
[----:B------:R-:W-:Y:S02]  /*76c0*/  HADD2.F32 R60, -RZ, R60.H1_H1 ;  /* 0x3000003cff3c7230 */ /* 0x000fe40000004100 */
        /* <DEDUP_REMOVED lines=8> */
[C---:B------:R-:W-:Y:S01]  /*7750*/  FFMA R23, R41.reuse, R60, R23 ;  /* 0x0000003c29177223 */ /* 0x040fe20000000017 */
[C---:B------:R-:W-:Y:S01]  /*7760*/  FMUL R27, R38.reuse, R27 ;  /* 0x0000001b261b7220 */ /* 0x040fe20000400000 */
[C---:B------:R-:W-:Y:S01]  /*7770*/  FFMA R20, R41.reuse, R61, R20 ;  /* 0x0000003d29147223 */ /* 0x040fe20000000014 */
[C---:B------:R-:W-:Y:S01]  /*7780*/  FFMA R21, R41.reuse, R62, R21 ;  /* 0x0000003e29157223 */ /* 0x040fe20000000015 */
[--C-:B------:R-:W-:Y:S02]  /*7790*/  HADD2.F32 R67, -RZ, R68.reuse.H0_H0 ;  /* 0x20000044ff437230 */ /* 0x100fe40000004100 */
[----:B------:R-:W-:Y:S01]  /*77a0*/  FFMA R22, R41, R63, R22 ;  /* 0x0000003f29167223 */ /* 0x000fe20000000016 */
[----:B------:R-:W-:Y:S02]  /*77b0*/  HADD2.F32 R68, -RZ, R68.H1_H1 ;  /* 0x30000044ff447230 */ /* 0x000fe40000004100 */
[C---:B------:R-:W-:Y:S01]  /*77c0*/  FMUL R26, R38.reuse, R30 ;  /* 0x0000001e261a7220 */ /* 0x040fe20000400000 */
[----:B------:R-:W-:Y:S01]  /*77d0*/  F2FP.SATFINITE.E4M3.F32.PACK_AB_MERGE_C R107, R15, R10, RZ ;  /* 0x0000000a0f6b723e */ /* 0x000fe200048070ff */
        /* <DEDUP_REMOVED lines=8> */
[----:B------:R-:W-:Y:S01]  /*7860*/  F2FP.SATFINITE.E4M3.F32.PACK_AB_MERGE_C R106, R9, R8, R107 ;  /* 0x00000008096a723e */ /* 0x000fe2000480706b */
[----:B------:R-:W-:Y:S01]  /*7870*/  FFMA R31, R41, R68, R31 ;  /* 0x00000044291f7223 */ /* 0x000fe2000000001f */
[----:B------:R-:W-:Y:S01]  /*7880*/  FMUL R35, R38, R35 ;  /* 0x0000002326237220 */ /* 0x000fe20000400000 */
[----:B------:R-:W-:Y:S01]  /*7890*/  F2FP.SATFINITE.E4M3.F32.PACK_AB_MERGE_C R107, R19, R14, RZ ;  /* 0x0000000e136b723e */ /* 0x000fe200048070ff */
[C---:B------:R-:W-:Y:S01]  /*78a0*/  FFMA R28, R41.reuse, R69, R28 ;  /* 0x00000045291c7223 */ /* 0x040fe2000000001c */
[C---:B------:R-:W-:Y:S01]  /*78b0*/  FFMA R29, R41.reuse, R70, R29 ;  /* 0x00000046291d7223 */ /* 0x040fe2000000001d */
[C---:B------:R-:W-:Y:S01]  /*78c0*/  FFMA R30, R41.reuse, R43, R30 ;  /* 0x0000002b291e7223 */ /* 0x040fe2000000001e */
[----:B------:R-:W-:Y:S01]  /*78d0*/  FFMA R35, R41, R40, R35 ;  /* 0x0000002829237223 */ /* 0x000fe20000000023 */
        /* <DEDUP_REMOVED lines=21> */
[----:B------:R-:W-:Y:S02]  /*7a30*/  UIADD3 UR4, UP0, UPT, UR62, 0x680, URZ ;  /* 0x000006803e047890 */ /* 0x000fe4000ff1e0ff */
[----:B------:R-:W-:Y:S02]  /*7a40*/  UIADD3 UR9, UPT, UPT, UR49, 0x40, URZ ;  /* 0x0000004031097890 */ /* 0x000fe4000fffe0ff */
[----:B------:R-:W-:Y:S02]  /*7a50*/  UIADD3 UR8, UPT, UPT, UR44, 0x5200, URZ ;  /* 0x000052002c087890 */ /* 0x000fe4000fffe0ff */
[----:B------:R-:W-:Y:S01]  /*7a60*/  UIADD3.X UR5, UPT, UPT, URZ, UR63, URZ, UP0, !UPT ;  /* 0x0000003fff057290 */ /* 0x000fe200087fe4ff */
[----:B------:R-:W-:Y:S01]  /*7a70*/  UMOV UR10, UR50 ;  /* 0x00000032000a7c82 */ /* 0x000fe20008000000 */
[----:B------:R-:W-:Y:S07]  /*7a80*/  UMOV UR11, UR36 ;  /* 0x00000024000b7c82 */ /* 0x000fee0008000000 */
[----:B------:R2:W-:Y:S01]  /*7a90*/  UTMASTG.3D [UR8], [UR4] ;  /* 0x00000008040073b5 */ /* 0x0005e20008010000 */
[----:B------:R0:W-:Y:S01]  /*7aa0*/  UTMACMDFLUSH ;  /* 0x00000000000079b7 */ /* 0x0001e20000000000 */
[----:B--2---:R-:W-:Y:S04]  /*7ab0*/  DEPBAR.LE SB0, 0x1 ;  /* 0x000080400000791a */ /* 0x004fe80000000000 */
.L_x_115:
[----:B------:R-:W-:Y:S05]  /*7ac0*/  BSYNC.RECONVERGENT B0 ;  /* 0x0000000000007941 */ /* 0x000fea0003800200 */
.L_x_114:
        /* <DEDUP_REMOVED lines=16> */
.L_x_119:
[----:B------:R-:W-:Y:S05]  /*7bd0*/  BSYNC B0 ;  /* 0x0000000000007941 */ /* 0x000fea0003800000 */
.L_x_118:
        /* <DEDUP_REMOVED lines=17> */
.L_x_117:
[----:B------:R-:W-:Y:S05]  /*7cf0*/  BSYNC B1 ;  /* 0x0000000000017941 */ /* 0x000fea0003800000 */
.L_x_116:
        /* <DEDUP_REMOVED lines=21> */
.L_x_121:
        /* <DEDUP_REMOVED lines=18> */
[----:B------:R-:W-:Y:S01]  /*7f70*/  ISETP.NE.AND P6, PT, R102, RZ, PT ;  /* 0x000000ff6600720c */ /* 0x000fe20003fc5270 */
[--C-:B------:R-:W-:Y:S01]  /*7f80*/  HADD2.F32 R49, -RZ, R50.reuse.H0_H0 ;  /* 0x20000032ff317230 */ /* 0x100fe20000004100 */
[----:B----4-:R-:W-:Y:S01]  /*7f90*/  F2FP.F16.E4M3.UNPACK_B R58, R76 ;  /* 0x0000004cff3a723e */ /* 0x010fe200020006ff */
[----:B------:R-:W-:Y:S01]  /*7fa0*/  HADD2.F32 R50, -RZ, R50.H1_H1 ;  /* 0x30000032ff327230 */ /* 0x000fe20000004100 */
[----:B------:R-:W-:Y:S01]  /*7fb0*/  F2FP.F16.E4M3.UNPACK_B R62, R77 ;  /* 0x0000004dff3e723e */ /* 0x000fe200020006ff */
[--C-:B------:R-:W-:Y:S01]  /*7fc0*/  HADD2.F32 R53, -RZ, R54.reuse.H0_H0 ;  /* 0x20000036ff357230 */ /* 0x100fe20000004100 */
[----:B------:R-:W-:Y:S01]  /*7fd0*/  F2FP.F16.E4M3.UNPACK_B R66, R78 ;  /* 0x0000004eff42723e */ /* 0x000fe200020006ff */
[----:B------:R-:W-:Y:S01]  /*7fe0*/  HADD2.F32 R54, -RZ, R54.H1_H1 ;  /* 0x30000036ff367230 */ /* 0x000fe20000004100 */
[----:B------:R-:W-:Y:S01]  /*7ff0*/  F2FP.F16.E4M3.UNPACK_B R70, R79 ;  /* 0x0000004fff46723e */ /* 0x000fe200020006ff */
[--C-:B------:R-:W-:Y:S01]  /*8000*/  HADD2.F32 R57, -RZ, R58.reuse.H0_H0 ;  /* 0x2000003aff397230 */ /* 0x100fe20000004100 */
[----:B------:R-:W-:Y:S01]  /*8010*/  F2FP.F16.E4M3.UNPACK_B R56, R75.H1 ;  /* 0x0000004bff38723e */ /* 0x000fe200030006ff */
[----:B------:R-:W-:Y:S01]  /*8020*/  HADD2.F32 R58, -RZ, R58.H1_H1 ;  /* 0x3000003aff3a7230 */ /* 0x000fe20000004100 */
[----:B------:R-:W-:Y:S01]  /*8030*/  F2FP.F16.E4M3.UNPACK_B R60, R76.H1 ;  /* 0x0000004cff3c723e */ /* 0x000fe200030006ff */
[--C-:B------:R-:W-:Y:S01]  /*8040*/  HADD2.F32 R61, -RZ, R62.reuse.H0_H0 ;  /* 0x2000003eff3d7230 */ /* 0x100fe20000004100 */
[----:B------:R-:W-:Y:S01]  /*8050*/  F2FP.F16.E4M3.UNPACK_B R64, R77.H1 ;  /* 0x0000004dff40723e */ /* 0x000fe200030006ff */
[----:B------:R-:W-:Y:S01]  /*8060*/  HADD2.F32 R62, -RZ, R62.H1_H1 ;  /* 0x3000003eff3e7230 */ /* 0x000fe20000004100 */
[----:B------:R-:W-:Y:S01]  /*8070*/  F2FP.F16.E4M3.UNPACK_B R68, R78.H1 ;  /* 0x0000004eff44723e */ /* 0x000fe200030006ff */
        /* <DEDUP_REMOVED lines=112> */
[----:B------:R-:W-:Y:S02]  /*8780*/  UIADD3 UR4, UPT, UPT, UR44, 0x4200, URZ ;  /* 0x000042002c047890 */ /* 0x000fe4000fffe0ff */
[----:B------:R-:W-:Y:S01]  /*8790*/  UIADD3 UR9, UPT, UPT, UR49, 0x80, URZ ;  /* 0x0000008031097890 */ /* 0x000fe2000fffe0ff */
[----:B------:R-:W-:Y:S01]  /*87a0*/  UMOV UR10, UR50 ;  /* 0x00000032000a7c82 */ /* 0x000fe20008000000 */
[----:B------:R-:W-:Y:S02]  /*87b0*/  UMOV UR11, UR36 ;  /* 0x00000024000b7c82 */ /* 0x000fe40008000000 */
        /* <DEDUP_REMOVED lines=8> */
.L_x_123:
[----:B------:R-:W-:Y:S05]  /*8840*/  BSYNC.RECONVERGENT B0 ;  /* 0x0000000000007941 */ /* 0x000fea0003800200 */
.L_x_122:
        /* <DEDUP_REMOVED lines=16> */
.L_x_127:
[----:B------:R-:W-:Y:S05]  /*8950*/  BSYNC B0 ;  /* 0x0000000000007941 */ /* 0x000fea0003800000 */
.L_x_126:
        /* <DEDUP_REMOVED lines=17> */
.L_x_125:
[----:B------:R-:W-:Y:S05]  /*8a70*/  BSYNC B1 ;  /* 0x0000000000017941 */ /* 0x000fea0003800000 */
.L_x_124:
        /* <DEDUP_REMOVED lines=21> */
.L_x_129:
[----:B------:R-:W-:Y:S01]  /*8bd0*/  ISETP.NE.AND P0, PT, R97, RZ, PT ;  /* 0x000000ff6100720c */ /* 0x000fe20003f05270 */
[----:B------:R-:W-:Y:S05]  /*8be0*/  WARPSYNC.ALL ;  /* 0x0000000000007948 */ /* 0x000fea0003800000 */
[----:B------:R-:W-:Y:S01]  /*8bf0*/  R2UR UR4, R39 ;  /* 0x00000000270472ca */ /* 0x000fe200000e0000 */
[----:B------:R-:W2:Y:S01]  /*8c00*/  S2UR UR6, SR_CgaCtaId ;  /* 0x00000000000679c3 */ /* 0x000ea20000008800 */
[-C--:B------:R-:W-:Y:S01]  /*8c10*/  F2FP.F16.E4M3.UNPACK_B R42, R72.reuse ;  /* 0x00000048ff2a723e */ /* 0x080fe200020006ff */
[----:B------:R-:W-:Y:S01]  /*8c20*/  BSSY.RECONVERGENT B0, `(.L_x_130) ;  /* 0x000009b000007945 */ /* 0x000fe20003800200 */
[----:B------:R-:W-:Y:S02]  /*8c30*/  F2FP.F16.E4M3.UNPACK_B R72, R72.H1 ;  /* 0x00000048ff48723e */ /* 0x000fe400030006ff */
[-C--:B------:R-:W-:Y:S01]  /*8c40*/  F2FP.F16.E4M3.UNPACK_B R46, R73.reuse ;  /* 0x00000049ff2e723e */ /* 0x080fe200020006ff */
[--C-:B------:R-:W-:Y:S01]  /*8c50*/  HADD2.F32 R40, -RZ, R42.reuse.H0_H0 ;  /* 0x2000002aff287230 */ /* 0x100fe20000004100 */
[----:B------:R-:W-:Y:S01]  /*8c60*/  F2FP.F16.E4M3.UNPACK_B R73, R73.H1 ;  /* 0x00000049ff49723e */ /* 0x000fe200030006ff */
[----:B------:R-:W-:Y:S01]  /*8c70*/  HADD2.F32 R42, -RZ, R42.H1_H1 ;  /* 0x3000002aff2a7230 */ /* 0x000fe20000004100 */
[-C--:B------:R-:W-:Y:S01]  /*8c80*/  F2FP.F16.E4M3.UNPACK_B R50, R74.reuse ;  /* 0x0000004aff32723e */ /* 0x080fe200020006ff */
[----:B------:R-:W-:Y:S01]  /*8c90*/  HADD2.F32 R43, -RZ, R72.H0_H0 ;  /* 0x20000048ff2b7230 */ /* 0x000fe20000004100 */
[----:B------:R-:W-:Y:S01]  /*8ca0*/  F2FP.F16.E4M3.UNPACK_B R74, R74.H1 ;  /* 0x0000004aff4a723e */ /* 0x000fe200030006ff */
[----:B------:R-:W-:Y:S01]  /*8cb0*/  LDTM.16dp32bit_t0_t15.x32 R4, tmem[UR4+0xc0] ;  /* 0x0000c004000479ee */ /* 0x000fe20008a80000 */
[----:B------:R-:W3:Y:S01]  /*8cc0*/  LDTM.16dp32bit_t16_t31.x32 R4, tmem[UR4+0xe0] ;  /* 0x0000e004000479ee */ /* 0x000ee20008aa0000 */
[----:B------:R-:W-:Y:S01]  /*8cd0*/  NOP ;  /* 0x0000000000007918 */ /* 0x000fe20000000000 */
[--C-:B------:R-:W-:Y:S01]  /*8ce0*/  HADD2.F32 R45, -RZ, R46.reuse.H0_H0 ;  /* 0x2000002eff2d7230 */ /* 0x100fe20000004100 */
[----:B------:R-:W-:Y:S01]  /*8cf0*/  R2UR UR5, R71 ;  /* 0x00000000470572ca */ /* 0x000fe200000e0000 */
[----:B------:R-:W-:Y:S01]  /*8d00*/  HADD2.F32 R46, -RZ, R46.H1_H1 ;  /* 0x3000002eff2e7230 */ /* 0x000fe20000004100 */
[----:B------:R-:W-:Y:S01]  /*8d10*/  F2FP.F16.E4M3.UNPACK_B R54, R75 ;  /* 0x0000004bff36723e */ /* 0x000fe200020006ff */
        /* <DEDUP_REMOVED lines=10> */
[----:B------:R-:W-:Y:S01]  /*8dc0*/  UIADD3 UR4, UPT, UPT, UR5, 0xe0, URZ ;  /* 0x000000e005047890 */ /* 0x000fe2000fffe0ff */
[----:B------:R-:W-:Y:S01]  /*8dd0*/  HADD2.F32 R59, -RZ, R58.H1_H1 ;  /* 0x3000003aff3b7230 */ /* 0x000fe20000004100 */
[----:B------:R-:W-:Y:S01]  /*8de0*/  F2FP.F16.E4M3.UNPACK_B R76, R76.H1 ;  /* 0x0000004cff4c723e */ /* 0x000fe200030006ff */
[--C-:B------:R-:W-:Y:S01]  /*8df0*/  HADD2.F32 R60, -RZ, R62.reuse.H0_H0 ;  /* 0x2000003eff3c7230 */ /* 0x100fe20000004100 */
[----:B------:R-:W-:Y:S01]  /*8e00*/  F2FP.F16.E4M3.UNPACK_B R77, R77.H1 ;  /* 0x0000004dff4d723e */ /* 0x000fe200030006ff */
[----:B------:R-:W-:Y:S01]  /*8e10*/  HADD2.F32 R63, -RZ, R62.H1_H1 ;  /* 0x3000003eff3f7230 */ /* 0x000fe20000004100 */
[----:B------:R-:W-:Y:S01]  /*8e20*/  F2FP.F16.E4M3.UNPACK_B R78, R78.H1 ;  /* 0x0000004eff4e723e */ /* 0x000fe200030006ff */
[--C-:B------:R-:W-:Y:S01]  /*8e30*/  HADD2.F32 R64, -RZ, R66.reuse.H0_H0 ;  /* 0x20000042ff407230 */ /* 0x100fe20000004100 */
[----:B--2---:R-:W-:Y:S01]  /*8e40*/  UPRMT UR4, UR6, 0x654, UR4 ;  /* 0x0000065406047896 */ /* 0x004fe20008000004 */
        /* <DEDUP_REMOVED lines=8> */
[----:B------:R-:W-:Y:S01]  /*8ed0*/  SYNCS.ARRIVE.TRANS64.RED.A1T0 RZ, [UR4], RZ ;  /* 0x000000ffffff79a7 */ /* 0x000fe20008100404 */
[C---:B------:R-:W-:Y:S01]  /*8ee0*/  FMUL R16, R38.reuse, R16 ;  /* 0x0000001026107220 */ /* 0x040fe20000400000 */
[C---:B------:R-:W-:Y:S01]  /*8ef0*/  FMUL R17, R38.reuse, R17 ;  /* 0x0000001126117220 */ /* 0x040fe20000400000 */
[C---:B------:R-:W-:Y:S01]  /*8f00*/  FMUL R0, R38.reuse, R20 ;  /* 0x0000001426007220 */ /* 0x040fe20000400000 */
[C---:B------:R-:W-:Y:S01]  /*8f10*/  FMUL R2, R38.reuse, R21 ;  /* 0x0000001526027220 */ /* 0x040fe20000400000 */
[C---:B------:R-:W-:Y:S01]  /*8f20*/  FMUL R20, R38.reuse, R25 ;  /* 0x0000001926147220 */ /* 0x040fe20000400000 */
[----:B------:R-:W-:Y:S02]  /*8f30*/  HADD2.F32 R67, -RZ, R66.H1_H1 ;  /* 0x30000042ff437230 */ /* 0x000fe40000004100 */
[C---:B------:R-:W-:Y:S01]  /*8f40*/  FMUL R6, R38.reuse, R6 ;  /* 0x0000000626067220 */ /* 0x040fe20000400000 */
[----:B------:R-:W-:Y:S02]  /*8f50*/  HADD2.F32 R44, -RZ, R72.H1_H1 ;  /* 0x30000048ff2c7230 */ /* 0x000fe40000004100 */
[C---:B------:R-:W-:Y:S01]  /*8f60*/  FMUL R7, R38.reuse, R7 ;  /* 0x0000000726077220 */ /* 0x040fe20000400000 */
[--C-:B------:R-:W-:Y:S02]  /*8f70*/  HADD2.F32 R47, -RZ, R73.reuse.H0_H0 ;  /* 0x20000049ff2f7230 */ /* 0x100fe40000004100 */
[C---:B------:R-:W-:Y:S01]  /*8f80*/  FFMA R6, R41.reuse, R43, R6 ;  /* 0x0000002b29067223 */ /* 0x040fe20000000006 */
[--C-:B------:R-:W-:Y:S02]  /*8f90*/  HADD2.F32 R40, -RZ, R68.reuse.H0_H0 ;  /* 0x20000044ff287230 */ /* 0x100fe40000004100 */
[C---:B------:R-:W-:Y:S01]  /*8fa0*/  FFMA R7, R41.reuse, R44, R7 ;  /* 0x0000002c29077223 */ /* 0x040fe20000000007 */
[C---:B------:R-:W-:Y:S01]  /*8fb0*/  FFMA R8, R41.reuse, R45, R8 ;  /* 0x0000002d29087223 */ /* 0x040fe20000000008 */
[----:B------:R-:W-:Y:S01]  /*8fc0*/  FFMA R9, R41, R46, R9 ;  /* 0x0000002e29097223 */ /* 0x000fe20000000009 */
[----:B------:R-:W-:Y:S02]  /*8fd0*/  HADD2.F32 R43, -RZ, R68.H1_H1 ;  /* 0x30000044ff2b7230 */ /* 0x000fe40000004100 */
[C---:B------:R-:W-:Y:S01]  /*8fe0*/  FMUL R10, R38.reuse, R10 ;  /* 0x0000000a260a7220 */ /* 0x040fe20000400000 */
[----:B------:R-:W-:Y:S01]  /*8ff0*/  HADD2.F32 R48, -RZ, R73.H1_H1 ;  /* 0x30000049ff307230 */ /* 0x000fe20000004100 */
[----:B------:R-:W-:Y:S01]  /*9000*/  F2FP.SATFINITE.E4M3.F32.PACK_AB_MERGE_C R100, R7, R6, RZ ;  /* 0x000000060764723e */ /* 0x000fe200048070ff */
[C---:B------:R-:W-:Y:S01]  /*9010*/  FMUL R7, R38.reuse, R24 ;  /* 0x0000001826077220 */ /* 0x040fe20000400000 */
[----:B------:R-:W-:Y:S01]  /*9020*/  FFMA R10, R41, R47, R10 ;  /* 0x0000002f290a7223 */ /* 0x000fe2000000000a */
[C---:B------:R-:W-:Y:S01]  /*9030*/  FMUL R24, R38.reuse, R29 ;  /* 0x0000001d26187220 */ /* 0x040fe20000400000 */
[----:B------:R-:W-:Y:S01]  /*9040*/  F2FP.SATFINITE.E4M3.F32.PACK_AB_MERGE_C R100, R5, R4, R100 ;  /* 0x000000040564723e */ /* 0x000fe20004807064 */
[C---:B------:R-:W-:Y:S01]  /*9050*/  FMUL R11, R38.reuse, R11 ;  /* 0x0000000b260b7220 */ /* 0x040fe20000400000 */
[--C-:B------:R-:W-:Y:S02]  /*9060*/  HADD2.F32 R51, -RZ, R74.reuse.H0_H0 ;  /* 0x2000004aff337230 */ /* 0x100fe40000004100 */
[C---:B------:R-:W-:Y:S01]  /*9070*/  FMUL R14, R38.reuse, R14 ;  /* 0x0000000e260e7220 */ /* 0x040fe20000400000 */
[----:B------:R-:W-:Y:S02]  /*9080*/  HADD2.F32 R52, -RZ, R74.H1_H1 ;  /* 0x3000004aff347230 */ /* 0x000fe40000004100 */
[C---:B------:R-:W-:Y:S01]  /*9090*/  FFMA R11, R41.reuse, R48, R11 ;  /* 0x00000030290b7223 */ /* 0x040fe2000000000b */
[C---:B------:R-:W-:Y:S01]  /*90a0*/  FFMA R12, R41.reuse, R49, R12 ;  /* 0x00000031290c7223 */ /* 0x040fe2000000000c */
[C---:B------:R-:W-:Y:S01]  /*90b0*/  FFMA R13, R41.reuse, R50, R13 ;  /* 0x00000032290d7223 */ /* 0x040fe2000000000d */
[----:B------:R-:W-:Y:S01]  /*90c0*/  FFMA R14, R41, R51, R14 ;  /* 0x00000033290e7223 */ /* 0x000fe2000000000e */
[C---:B------:R-:W-:Y:S01]  /*90d0*/  FMUL R15, R38.reuse, R15 ;  /* 0x0000000f260f7220 */ /* 0x040fe20000400000 */
[--C-:B------:R-:W-:Y:S01]  /*90e0*/  HADD2.F32 R55, -RZ, R75.reuse.H0_H0 ;  /* 0x2000004bff377230 */ /* 0x100fe20000004100 */
[----:B------:R-:W-:Y:S01]  /*90f0*/  F2FP.SATFINITE.E4M3.F32.PACK_AB_MERGE_C R101, R11, R10, RZ ;  /* 0x0000000a0b65723e */ /* 0x000fe200048070ff */
[----:B------:R-:W-:Y:S02]  /*9100*/  HADD2.F32 R56, -RZ, R75.H1_H1 ;  /* 0x3000004bff387230 */ /* 0x000fe40000004100 */
[C---:B------:R-:W-:Y:S01]  /*9110*/  FFMA R15, R41.reuse, R52, R15 ;  /* 0x00000034290f7223 */ /* 0x040fe2000000000f */
[----:B------:R-:W-:Y:S01]  /*9120*/  FFMA R16, R41, R53, R16 ;  /* 0x0000003529107223 */ /* 0x000fe20000000010 */
[----:B------:R-:W-:Y:S01]  /*9130*/  F2FP.SATFINITE.E4M3.F32.PACK_AB_MERGE_C R101, R9, R8, R101 ;  /* 0x000000080965723e */ /* 0x000fe20004807065 */
[----:B------:R-:W-:Y:S01]  /*9140*/  FFMA R17, R41, R54, R17 ;  /* 0x0000003629117223 */ /* 0x000fe20000000011 */
[C---:B------:R-:W-:Y:S01]  /*9150*/  FMUL R18, R38.reuse, R18 ;  /* 0x0000001226127220 */ /* 0x040fe20000400000 */
[----:B------:R-:W-:Y:S01]  /*9160*/  F2FP.SATFINITE.E4M3.F32.PACK_AB_MERGE_C R102, R15, R14, RZ ;  /* 0x0000000e0f66723e */ /* 0x000fe200048070ff */
[C---:B------:R-:W-:Y:S01]  /*9170*/  FMUL R19, R38.reuse, R19 ;  /* 0x0000001326137220 */ /* 0x040fe20000400000 */
[--C-:B------:R-:W-:Y:S02]  /*9180*/  HADD2.F32 R58, -RZ, R76.reuse.H0_H0 ;  /* 0x2000004cff3a7230 */ /* 0x100fe40000004100 */
[----:B------:R-:W-:Y:S01]  /*9190*/  FFMA R18, R41, R55, R18 ;  /* 0x0000003729127223 */ /* 0x000fe20000000012 */
[----:B------:R-:W-:Y:S01]  /*91a0*/  F2FP.SATFINITE.E4M3.F32.PACK_AB_MERGE_C R102, R13, R12, R102 ;  /* 0x0000000c0d66723e */ /* 0x000fe20004807066 */
[C---:B------:R-:W-:Y:S01]  /*91b0*/  FFMA R19, R41.reuse, R56, R19 ;  /* 0x0000003829137223 */ /* 0x040fe20000000013 */
[----:B------:R-:W-:Y:S02]  /*91c0*/  HADD2.F32 R61, -RZ, R76.H1_H1 ;  /* 0x3000004cff3d7230 */ /* 0x000fe40000004100 */
[C---:B------:R-:W-:Y:S01]  /*91d0*/  FMUL R3, R38.reuse, R22 ;  /* 0x0000001626037220 */ /* 0x040fe20000400000 */
        /* <DEDUP_REMOVED lines=10> */
[C---:B------:R-:W-:Y:S01]  /*9280*/  FMUL R23, R38.reuse, R28 ;  /* 0x0000001c26177220 */ /* 0x040fe20000400000 */
[----:B------:R-:W-:Y:S01]  /*9290*/  F2FP.F16.E4M3.UNPACK_B R79, R79.H1 ;  /* 0x0000004fff4f723e */ /* 0x000fe200030006ff */
        /* <DEDUP_REMOVED lines=9> */
[C---:B------:R-:W-:Y:S01]  /*9330*/  FFMA R24, R41.reuse, R67, R24 ;  /* 0x0000004329187223 */ /* 0x040fe20000000018 */
[C---:B------:R-:W-:Y:S01]  /*9340*/  FMUL R28, R38.reuse, R33 ;  /* 0x00000021261c7220 */ /* 0x040fe20000400000 */
[--C-:B------:R-:W-:Y:S02]  /*9350*/  HADD2.F32 R42, -RZ, R79.reuse.H0_H0 ;  /* 0x2000004fff2a7230 */ /* 0x100fe40000004100 */
[C---:B------:R-:W-:Y:S01]  /*9360*/  FFMA R25, R41.reuse, R66, R25 ;  /* 0x0000004229197223 */ /* 0x040fe20000000019 */
[----:B------:R-:W-:Y:S02]  /*9370*/  HADD2.F32 R71, -RZ, R79.H1_H1 ;  /* 0x3000004fff477230 */ /* 0x000fe40000004100 */
[C---:B------:R-:W-:Y:S01]  /*9380*/  FMUL R29, R38.reuse, R34 ;  /* 0x00000022261d7220 */ /* 0x040fe20000400000 */
        /* <DEDUP_REMOVED lines=9> */
[----:B-1----:R-:W-:Y:S01]  /*9420*/  F2FP.SATFINITE.E4M3.F32.PACK_AB_MERGE_C R105, R22, R21, RZ ;  /* 0x000000151669723e */ /* 0x002fe200048070ff */
[----:B------:R1:W-:Y:S01]  /*9430*/  STS.128 [R84+UR44+0x5200], R100 ;  /* 0x0052006454007988 */ /* 0x0003e20008000c2c */
[----:B------:R-:W-:Y:S02]  /*9440*/  F2FP.SATFINITE.E4M3.F32.PACK_AB_MERGE_C R64, R26, R25, RZ ;  /* 0x000000191a40723e */ /* 0x000fe400048070ff */
[----:B------:R-:W-:Y:S02]  /*9450*/  F2FP.SATFINITE.E4M3.F32.PACK_AB_MERGE_C R67, R30, R29, RZ ;  /* 0x0000001d1e43723e */ /* 0x000fe400048070ff */
[----:B------:R-:W-:Y:S02]  /*9460*/  F2FP.SATFINITE.E4M3.F32.PACK_AB_MERGE_C R104, R2, R0, R3 ;  /* 0x000000000268723e */ /* 0x000fe40004807003 */
[----:B------:R-:W-:Y:S02]  /*9470*/  F2FP.SATFINITE.E4M3.F32.PACK_AB_MERGE_C R105, R20, R7, R105 ;  /* 0x000000071469723e */ /* 0x000fe40004807069 */
[----:B------:R-:W-:Y:S02]  /*9480*/  F2FP.SATFINITE.E4M3.F32.PACK_AB_MERGE_C R106, R24, R23, R64 ;  /* 0x00000017186a723e */ /* 0x000fe40004807040 */
[----:B------:R-:W-:Y:S02]  /*9490*/  F2FP.SATFINITE.E4M3.F32.PACK_AB_MERGE_C R107, R28, R27, R67 ;  /* 0x0000001b1c6b723e */ /* 0x000fe40004807043 */
[----:B------:R-:W-:Y:S03]  /*94a0*/  IADD3 R36, PT, PT, R36, 0x1, RZ ;  /* 0x0000000124247810 */ /* 0x000fe60007ffe0ff */
        /* <DEDUP_REMOVED lines=18> */
.L_x_131:
[----:B------:R-:W-:Y:S05]  /*95d0*/  BSYNC.RECONVERGENT B0 ;  /* 0x0000000000007941 */ /* 0x000fea0003800200 */
.L_x_130:
[----:B------:R-:W-:Y:S01]  /*95e0*/  R2UR UR4, R87 ;  /* 0x00000000570472ca */ /* 0x000fe200000e0000 */
[----:B------:R-:W-:Y:S01]  /*95f0*/  BAR.SYNC.DEFER_BLOCKING 0x1, 0x80 ;  /* 0x0042000000007b1d */ /* 0x000fe20000010000 */
[C---:B------:R-:W-:Y:S01]  /*9600*/  ISETP.NE.AND P0, PT, R89.reuse, 0x2, PT ;  /* 0x000000025900780c */ /* 0x040fe20003f05270 */
[----:B------:R-:W-:Y:S01]  /*9610*/  UISETP.NE.AND UP0, UPT, UR45, URZ, UPT ;  /* 0x000000ff2d00728c */ /* 0x000fe2000bf05270 */
[----:B------:R-:W-:Y:S01]  /*9620*/  ISETP.NE.AND P1, PT, R36, 0x4, PT ;  /* 0x000000042400780c */ /* 0x000fe20003f25270 */
[----:B------:R-:W-:Y:S01]  /*9630*/  UIADD3 UR31, UPT, UPT, UR37, UR59, URZ ;  /* 0x0000003b251f7290 */ /* 0x000fe2000fffe0ff */
[----:B------:R-:W-:Y:S02]  /*9640*/  SEL R5, RZ, 0x1, P0 ;  /* 0x00000001ff057807 */ /* 0x000fe40000000000 */
[----:B------:R-:W-:Y:S02]  /*9650*/  SEL R3, RZ, 0x1, P1 ;  /* 0x00000001ff037807 */ /* 0x000fe40000800000 */
[----:B------:R-:W-:Y:S02]  /*9660*/  LOP3.LUT R92, R92, R5, RZ, 0x3c, !PT ;  /* 0x000000055c5c7212 */ /* 0x000fe400078e3cff */
[----:B------:R-:W-:Y:S01]  /*9670*/  LOP3.LUT R94, R94, R3, RZ, 0x3c, !PT ;  /* 0x000000035e5e7212 */ /* 0x000fe200078e3cff */
[----:B------:R-:W-:Y:S01]  /*9680*/  UIADD3 UR30, UPT, UPT, UR38, UR4, URZ ;  /* 0x00000004261e7290 */ /* 0x000fe2000fffe0ff */
[----:B------:R-:W-:Y:S02]  /*9690*/  SEL R89, R89, RZ, P0 ;  /* 0x000000ff59597207 */ /* 0x000fe40000000000 */
[----:B------:R-:W-:Y:S01]  /*96a0*/  SEL R36, R36, RZ, P1 ;  /* 0x000000ff24247207 */ /* 0x000fe20000800000 */
[----:B------:R-:W-:Y:S01]  /*96b0*/  UMOV UR36, UR58 ;  /* 0x0000003a00247c82 */ /* 0x000fe20008000000 */
[----:B------:R-:W-:Y:S07]  /*96c0*/  BRA.U UP0, `(.L_x_132) ;  /* 0xffffffb900e07547 */ /* 0x000fee000b83ffff */
[----:B------:R-:W-:Y:S05]  /*96d0*/  EXIT ;  /* 0x000000000000794d */ /* 0x000fea0003800000 */
.L_x_24:
[----:B-1----:R1:W3:Y:S02]  /*96e0*/  SYNCS.PHASECHK.TRANS64.TRYWAIT P0, [R0+URZ+0x110], R3 ;  /* 0x00011003000075a7 */ /* 0x0022e400080011ff */
[----:B---3--:R-:W-:Y:S05]  /*96f0*/  @!P0 NANOSLEEP.SYNCS 0x989680 ;  /* 0x009896800000895d */ /* 0x008fea0003900000 */
[----:B------:R-:W3:Y:S02]  /*9700*/  @!P0 SYNCS.PHASECHK.TRANS64 P0, [R0+URZ+0x110], R3 ;  /* 0x00011003000085a7 */ /* 0x000ee400080010ff */
[----:B---3--:R-:W-:Y:S05]  /*9710*/  @!P0 BRA `(.L_x_24) ;  /* 0xfffffffc00f08947 */ /* 0x008fea000383ffff */
[----:B------:R-:W-:Y:S05]  /*9720*/  BRA `(.L_x_133) ;  /* 0xffffff8000647947 */ /* 0x000fea000383ffff */
.L_x_27:
[----:B-1----:R-:W-:-:S07]  /*9730*/  MOV R0, UR33 ;  /* 0x0000002100007c02 */ /* 0x002fce0008000f00 */
.L_x_134:
[----:B-1----:R1:W3:Y:S02]  /*9740*/  SYNCS.PHASECHK.TRANS64.TRYWAIT P0, [R0+URZ+0x28], R3 ;  /* 0x00002803000075a7 */ /* 0x0022e400080011ff */
[----:B---3--:R-:W-:Y:S05]  /*9750*/  @!P0 NANOSLEEP.SYNCS 0x989680 ;  /* 0x009896800000895d */ /* 0x008fea0003900000 */
[----:B------:R-:W3:Y:S02]  /*9760*/  @!P0 SYNCS.PHASECHK.TRANS64 P0, [R0+URZ+0x28], R3 ;  /* 0x00002803000085a7 */ /* 0x000ee400080010ff */
[----:B---3--:R-:W-:Y:S05]  /*9770*/  @!P0 BRA `(.L_x_134) ;  /* 0xfffffffc00f08947 */ /* 0x008fea000383ffff */
[----:B------:R-:W-:Y:S05]  /*9780*/  BRA `(.L_x_26) ;  /* 0xffffff8000a47947 */ /* 0x000fea000383ffff */
.L_x_34:
[----:B-1----:R-:W-:-:S07]  /*9790*/  MOV R0, UR9 ;  /* 0x0000000900007c02 */ /* 0x002fce0008000f00 */
.L_x_135:
[----:B-1----:R1:W3:Y:S02]  /*97a0*/  SYNCS.PHASECHK.TRANS64.TRYWAIT P0, [R0+URZ+0x28], R3 ;  /* 0x00002803000075a7 */ /* 0x0022e400080011ff */
[----:B---3--:R-:W-:Y:S05]  /*97b0*/  @!P0 NANOSLEEP.SYNCS 0x989680 ;  /* 0x009896800000895d */ /* 0x008fea0003900000 */
[----:B------:R-:W3:Y:S02]  /*97c0*/  @!P0 SYNCS.PHASECHK.TRANS64 P0, [R0+URZ+0x28], R3 ;  /* 0x00002803000085a7 */ /* 0x000ee400080010ff */
[----:B---3--:R-:W-:Y:S05]  /*97d0*/  @!P0 BRA `(.L_x_135) ;  /* 0xfffffffc00f08947 */ /* 0x008fea000383ffff */
[----:B------:R-:W-:Y:S05]  /*97e0*/  BRA `(.L_x_33) ;  /* 0xffffff8400607947 */ /* 0x000fea000383ffff */
.L_x_39:
[----:B-1----:R1:W3:Y:S02]  /*97f0*/  SYNCS.PHASECHK.TRANS64.TRYWAIT P0, [R3+URZ+0xa0], R0 ;  /* 0x0000a000030075a7 */ /* 0x0022e400080011ff */
[----:B---3--:R-:W-:Y:S05]  /*9800*/  @!P0 NANOSLEEP.SYNCS 0x989680 ;  /* 0x009896800000895d */ /* 0x008fea0003900000 */
[----:B------:R-:W3:Y:S02]  /*9810*/  @!P0 SYNCS.PHASECHK.TRANS64 P0, [R3+URZ+0xa0], R0 ;  /* 0x0000a000030085a7 */ /* 0x000ee400080010ff */
[----:B---3--:R-:W-:Y:S05]  /*9820*/  @!P0 BRA `(.L_x_39) ;  /* 0xfffffffc00f08947 */ /* 0x008fea000383ffff */
[----:B------:R-:W-:Y:S05]  /*9830*/  BRA `(.L_x_136) ;  /* 0xffffff8800007947 */ /* 0x000fea000383ffff */
.L_x_43:
[----:B-1----:R-:W-:-:S07]  /*9840*/  MOV R0, UR4 ;  /* 0x0000000400007c02 */ /* 0x002fce0008000f00 */
.L_x_137:
[----:B-1----:R1:W3:Y:S02]  /*9850*/  SYNCS.PHASECHK.TRANS64.TRYWAIT P0, [R0+URZ], R3 ;  /* 0x00000003000075a7 */ /* 0x0022e400080011ff */
[----:B---3--:R-:W-:Y:S05]  /*9860*/  @!P0 NANOSLEEP.SYNCS 0x989680 ;  /* 0x009896800000895d */ /* 0x008fea0003900000 */
[----:B------:R-:W3:Y:S02]  /*9870*/  @!P0 SYNCS.PHASECHK.TRANS64 P0, [R0+URZ], R3 ;  /* 0x00000003000085a7 */ /* 0x000ee400080010ff */
[----:B---3--:R-:W-:Y:S05]  /*9880*/  @!P0 BRA `(.L_x_137) ;  /* 0xfffffffc00f08947 */ /* 0x008fea000383ffff */
[----:B------:R-:W-:Y:S05]  /*9890*/  BRA `(.L_x_138) ;  /* 0xffffff8c00a87947 */ /* 0x000fea000383ffff */
.L_x_44:
[----:B------:R-:W-:-:S07]  /*98a0*/  MOV R0, UR5 ;  /* 0x0000000500007c02 */ /* 0x000fce0008000f00 */
.L_x_139:
[----:B-1----:R1:W3:Y:S02]  /*98b0*/  SYNCS.PHASECHK.TRANS64.TRYWAIT P0, [R0+URZ], R3 ;  /* 0x00000003000075a7 */ /* 0x0022e400080011ff */
[----:B---3--:R-:W-:Y:S05]  /*98c0*/  @!P0 NANOSLEEP.SYNCS 0x989680 ;  /* 0x009896800000895d */ /* 0x008fea0003900000 */
[----:B------:R-:W3:Y:S02]  /*98d0*/  @!P0 SYNCS.PHASECHK.TRANS64 P0, [R0+URZ], R3 ;  /* 0x00000003000085a7 */ /* 0x000ee400080010ff */
[----:B---3--:R-:W-:Y:S05]  /*98e0*/  @!P0 BRA `(.L_x_139) ;  /* 0xfffffffc00f08947 */ /* 0x008fea000383ffff */
[----:B------:R-:W-:Y:S05]  /*98f0*/  BRA `(.L_x_140) ;  /* 0xffffff8c00b47947 */ /* 0x000fea000383ffff */
.L_x_45:
[----:B------:R-:W-:-:S07]  /*9900*/  MOV R0, UR5 ;  /* 0x0000000500007c02 */ /* 0x000fce0008000f00 */
.L_x_141:
[----:B-1----:R1:W3:Y:S02]  /*9910*/  SYNCS.PHASECHK.TRANS64.TRYWAIT P0, [R0+URZ], R3 ;  /* 0x00000003000075a7 */ /* 0x0022e400080011ff */
[----:B---3--:R-:W-:Y:S05]  /*9920*/  @!P0 NANOSLEEP.SYNCS 0x989680 ;  /* 0x009896800000895d */ /* 0x008fea0003900000 */
[----:B------:R-:W3:Y:S02]  /*9930*/  @!P0 SYNCS.PHASECHK.TRANS64 P0, [R0+URZ], R3 ;  /* 0x00000003000085a7 */ /* 0x000ee400080010ff */
[----:B---3--:R-:W-:Y:S05]  /*9940*/  @!P0 BRA `(.L_x_141) ;  /* 0xfffffffc00f08947 */ /* 0x008fea000383ffff */
[----:B------:R-:W-:Y:S05]  /*9950*/  BRA `(.L_x_142) ;  /* 0xffffff8c00c07947 */ /* 0x000fea000383ffff */
.L_x_46:
[----:B------:R-:W-:-:S07]  /*9960*/  MOV R0, UR5 ;  /* 0x0000000500007c02 */ /* 0x000fce0008000f00 */
.L_x_143:
[----:B-1----:R1:W3:Y:S02]  /*9970*/  SYNCS.PHASECHK.TRANS64.TRYWAIT P0, [R0+URZ], R3 ;  /* 0x00000003000075a7 */ /* 0x0022e400080011ff */
[----:B---3--:R-:W-:Y:S05]  /*9980*/  @!P0 NANOSLEEP.SYNCS 0x989680 ;  /* 0x009896800000895d */ /* 0x008fea0003900000 */
[----:B------:R-:W3:Y:S02]  /*9990*/  @!P0 SYNCS.PHASECHK.TRANS64 P0, [R0+URZ], R3 ;  /* 0x00000003000085a7 */ /* 0x000ee400080010ff */
[----:B---3--:R-:W-:Y:S05]  /*99a0*/  @!P0 BRA `(.L_x_143) ;  /* 0xfffffffc00f08947 */ /* 0x008fea000383ffff */
[----:B------:R-:W-:Y:S05]  /*99b0*/  BRA `(.L_x_144) ;  /* 0xffffff8c00cc7947 */ /* 0x000fea000383ffff */
.L_x_49:
[----:B--2---:R2:W3:Y:S02]  /*99c0*/  SYNCS.PHASECHK.TRANS64.TRYWAIT P0, [R2+URZ+0x100], R5 ;  /* 0x00010005020075a7 */ /* 0x0044e400080011ff */
[----:B---3--:R-:W-:Y:S05]  /*99d0*/  @!P0 NANOSLEEP.SYNCS 0x989680 ;  /* 0x009896800000895d */ /* 0x008fea0003900000 */
[----:B------:R-:W3:Y:S02]  /*99e0*/  @!P0 SYNCS.PHASECHK.TRANS64 P0, [R2+URZ+0x100], R5 ;  /* 0x00010005020085a7 */ /* 0x000ee400080010ff */
[----:B---3--:R-:W-:Y:S05]  /*99f0*/  @!P0 BRA `(.L_x_49) ;  /* 0xfffffffc00f08947 */ /* 0x008fea000383ffff */
[----:B------:R-:W-:Y:S05]  /*9a00*/  BRA `(.L_x_145) ;  /* 0xffffff9000307947 */ /* 0x000fea000383ffff */
.L_x_50:
[----:B------:R-:W-:-:S07]  /*9a10*/  MOV R2, UR4 ;  /* 0x0000000400027c02 */ /* 0x000fce0008000f00 */
.L_x_146:
[----:B--2---:R2:W3:Y:S02]  /*9a20*/  SYNCS.PHASECHK.TRANS64.TRYWAIT P0, [R2+URZ+0xb0], R5 ;  /* 0x0000b005020075a7 */ /* 0x0044e400080011ff */
[----:B---3--:R-:W-:Y:S05]  /*9a30*/  @!P0 NANOSLEEP.SYNCS 0x989680 ;  /* 0x009896800000895d */ /* 0x008fea0003900000 */
[----:B------:R-:W3:Y:S02]  /*9a40*/  @!P0 SYNCS.PHASECHK.TRANS64 P0, [R2+URZ+0xb0], R5 ;  /* 0x0000b005020085a7 */ /* 0x000ee400080010ff */
[----:B---3--:R-:W-:Y:S05]  /*9a50*/  @!P0 BRA `(.L_x_146) ;  /* 0xfffffffc00f08947 */ /* 0x008fea000383ffff */
[----:B------:R-:W-:Y:S05]  /*9a60*/  BRA `(.L_x_147) ;  /* 0xffffff9000407947 */ /* 0x000fea000383ffff */
.L_x_51:
[----:B--2---:R2:W3:Y:S02]  /*9a70*/  SYNCS.PHASECHK.TRANS64.TRYWAIT P1, [R2+URZ+0xa0], R5 ;  /* 0x0000a005020075a7 */ /* 0x0044e400080211ff */
[----:B---3--:R-:W-:Y:S05]  /*9a80*/  @!P1 NANOSLEEP.SYNCS 0x989680 ;  /* 0x009896800000995d */ /* 0x008fea0003900000 */
[----:B------:R-:W3:Y:S02]  /*9a90*/  @!P1 SYNCS.PHASECHK.TRANS64 P1, [R2+URZ+0xa0], R5 ;  /* 0x0000a005020095a7 */ /* 0x000ee400080210ff */
[----:B---3--:R-:W-:Y:S05]  /*9aa0*/  @!P1 BRA `(.L_x_51) ;  /* 0xfffffffc00f09947 */ /* 0x008fea000383ffff */
[----:B------:R-:W-:Y:S05]  /*9ab0*/  BRA `(.L_x_148) ;  /* 0xffffff9000707947 */ /* 0x000fea000383ffff */
.L_x_54:
[----:B------:R-:W-:-:S07]  /*9ac0*/  MOV R0, UR4 ;  /* 0x0000000400007c02 */ /* 0x000fce0008000f00 */
.L_x_149:
[----:B--2---:R2:W3:Y:S02]  /*9ad0*/  SYNCS.PHASECHK.TRANS64.TRYWAIT P0, [R0+URZ+0xb0], R3 ;  /* 0x0000b003000075a7 */ /* 0x0044e400080011ff */
[----:B---3--:R-:W-:Y:S05]  /*9ae0*/  @!P0 NANOSLEEP.SYNCS 0x989680 ;  /* 0x009896800000895d */ /* 0x008fea0003900000 */
[----:B------:R-:W3:Y:S02]  /*9af0*/  @!P0 SYNCS.PHASECHK.TRANS64 P0, [R0+URZ+0xb0], R3 ;  /* 0x0000b003000085a7 */ /* 0x000ee400080010ff */
[----:B---3--:R-:W-:Y:S05]  /*9b00*/  @!P0 BRA `(.L_x_149) ;  /* 0xfffffffc00f08947 */ /* 0x008fea000383ffff */
[----:B------:R-:W-:Y:S05]  /*9b10*/  BRA `(.L_x_53) ;  /* 0xffffff9000c47947 */ /* 0x000fea000383ffff */
.L_x_61:
[----:B-1----:R1:W2:Y:S02]  /*9b20*/  SYNCS.PHASECHK.TRANS64.TRYWAIT P1, [R0+URZ+0xa0], R5 ;  /* 0x0000a005000075a7 */ /* 0x0022a400080211ff */
[----:B--2---:R-:W-:Y:S05]  /*9b30*/  @!P1 NANOSLEEP.SYNCS 0x989680 ;  /* 0x009896800000995d */ /* 0x004fea0003900000 */
[----:B------:R-:W2:Y:S02]  /*9b40*/  @!P1 SYNCS.PHASECHK.TRANS64 P1, [R0+URZ+0xa0], R5 ;  /* 0x0000a005000095a7 */ /* 0x000ea400080210ff */
[----:B--2---:R-:W-:Y:S05]  /*9b50*/  @!P1 BRA `(.L_x_61) ;  /* 0xfffffffc00f09947 */ /* 0x004fea000383ffff */
[----:B------:R-:W-:Y:S05]  /*9b60*/  BRA `(.L_x_150) ;  /* 0xffffff9800247947 */ /* 0x000fea000383ffff */
.L_x_62:
[----:B------:R-:W-:-:S07]  /*9b70*/  MOV R3, UR19 ;  /* 0x0000001300037c02 */ /* 0x000fce0008000f00 */
.L_x_151:
[----:B-1----:R1:W2:Y:S02]  /*9b80*/  SYNCS.PHASECHK.TRANS64.TRYWAIT P0, [R3+URZ+0xe0], R0 ;  /* 0x0000e000030075a7 */ /* 0x0022a400080011ff */
[----:B--2---:R-:W-:Y:S05]  /*9b90*/  @!P0 NANOSLEEP.SYNCS 0x989680 ;  /* 0x009896800000895d */ /* 0x004fea0003900000 */
[----:B------:R-:W2:Y:S02]  /*9ba0*/  @!P0 SYNCS.PHASECHK.TRANS64 P0, [R3+URZ+0xe0], R0 ;  /* 0x0000e000030085a7 */ /* 0x000ea400080010ff */
[----:B--2---:R-:W-:Y:S05]  /*9bb0*/  @!P0 BRA `(.L_x_151) ;  /* 0xfffffffc00f08947 */ /* 0x004fea000383ffff */
[----:B------:R-:W-:Y:S05]  /*9bc0*/  BRA `(.L_x_152) ;  /* 0xffffff9800587947 */ /* 0x000fea000383ffff */
.L_x_65:
[----:B------:R-:W-:Y:S07]  /*9bd0*/  MOV R0, UR6 ;  /* 0x0000000600007c02 */ /* 0x000fee0008000f00 */
.L_x_153:
[----:B-1----:R1:W2:Y:S02]  /*9be0*/  SYNCS.PHASECHK.TRANS64.TRYWAIT P0, [R0+URZ], R3 ;  /* 0x00000003000075a7 */ /* 0x0022a400080011ff */
[----:B--2---:R-:W-:Y:S05]  /*9bf0*/  @!P0 NANOSLEEP.SYNCS 0x989680 ;  /* 0x009896800000895d */ /* 0x004fea0003900000 */
[----:B------:R-:W2:Y:S02]  /*9c00*/  @!P0 SYNCS.PHASECHK.TRANS64 P0, [R0+URZ], R3 ;  /* 0x00000003000085a7 */ /* 0x000ea400080010ff */
[----:B--2---:R-:W-:Y:S05]  /*9c10*/  @!P0 BRA `(.L_x_153) ;  /* 0xfffffffc00f08947 */ /* 0x004fea000383ffff */
[----:B------:R-:W-:Y:S05]  /*9c20*/  BRA `(.L_x_64) ;  /* 0xffffff9800907947 */ /* 0x000fea000383ffff */
.L_x_68:
[----:B------:R-:W-:-:S07]  /*9c30*/  MOV R0, UR4 ;  /* 0x0000000400007c02 */ /* 0x000fce0008000f00 */
.L_x_154:
[----:B--2---:R2:W4:Y:S02]  /*9c40*/  SYNCS.PHASECHK.TRANS64.TRYWAIT P0, [R0+URZ], R3 ;  /* 0x00000003000075a7 */ /* 0x00452400080011ff */
[----:B----4-:R-:W-:Y:S05]  /*9c50*/  @!P0 NANOSLEEP.SYNCS 0x989680 ;  /* 0x009896800000895d */ /* 0x010fea0003900000 */
[----:B------:R-:W4:Y:S02]  /*9c60*/  @!P0 SYNCS.PHASECHK.TRANS64 P0, [R0+URZ], R3 ;  /* 0x00000003000085a7 */ /* 0x000f2400080010ff */
[----:B----4-:R-:W-:Y:S05]  /*9c70*/  @!P0 BRA `(.L_x_154) ;  /* 0xfffffffc00f08947 */ /* 0x010fea000383ffff */
[----:B------:R-:W-:Y:S05]  /*9c80*/  BRA `(.L_x_155) ;  /* 0xffffff9c00307947 */ /* 0x000fea000383ffff */
.L_x_69:
[----:B------:R-:W-:-:S07]  /*9c90*/  MOV R0, UR5 ;  /* 0x0000000500007c02 */ /* 0x000fce0008000f00 */
.L_x_156:
[----:B-1----:R1:W2:Y:S02]  /*9ca0*/  SYNCS.PHASECHK.TRANS64.TRYWAIT P0, [R0+URZ], R3 ;  /* 0x00000003000075a7 */ /* 0x0022a400080011ff */
[----:B--2---:R-:W-:Y:S05]  /*9cb0*/  @!P0 NANOSLEEP.SYNCS 0x989680 ;  /* 0x009896800000895d */ /* 0x004fea0003900000 */
[----:B------:R-:W2:Y:S02]  /*9cc0*/  @!P0 SYNCS.PHASECHK.TRANS64 P0, [R0+URZ], R3 ;  /* 0x00000003000085a7 */ /* 0x000ea400080010ff */
[----:B--2---:R-:W-:Y:S05]  /*9cd0*/  @!P0 BRA `(.L_x_156) ;  /* 0xfffffffc00f08947 */ /* 0x004fea000383ffff */
[----:B------:R-:W-:Y:S05]  /*9ce0*/  BRA `(.L_x_157) ;  /* 0xffffff9c003c7947 */ /* 0x000fea000383ffff */
.L_x_70:
[----:B------:R-:W-:-:S07]  /*9cf0*/  MOV R0, UR5 ;  /* 0x0000000500007c02 */ /* 0x000fce0008000f00 */
.L_x_158:
[----:B-1----:R1:W2:Y:S02]  /*9d00*/  SYNCS.PHASECHK.TRANS64.TRYWAIT P0, [R0+URZ], R3 ;  /* 0x00000003000075a7 */ /* 0x0022a400080011ff */
[----:B--2---:R-:W-:Y:S05]  /*9d10*/  @!P0 NANOSLEEP.SYNCS 0x989680 ;  /* 0x009896800000895d */ /* 0x004fea0003900000 */
[----:B------:R-:W2:Y:S02]  /*9d20*/  @!P0 SYNCS.PHASECHK.TRANS64 P0, [R0+URZ], R3 ;  /* 0x00000003000085a7 */ /* 0x000ea400080010ff */
[----:B--2---:R-:W-:Y:S05]  /*9d30*/  @!P0 BRA `(.L_x_158) ;  /* 0xfffffffc00f08947 */ /* 0x004fea000383ffff */
[----:B------:R-:W-:Y:S05]  /*9d40*/  BRA `(.L_x_159) ;  /* 0xffffff9c00487947 */ /* 0x000fea000383ffff */
.L_x_71:
[----:B------:R-:W-:-:S07]  /*9d50*/  MOV R0, UR4 ;  /* 0x0000000400007c02 */ /* 0x000fce0008000f00 */
.L_x_160:
[----:B-1----:R1:W2:Y:S02]  /*9d60*/  SYNCS.PHASECHK.TRANS64.TRYWAIT P0, [R0+URZ], R3 ;  /* 0x00000003000075a7 */ /* 0x0022a400080011ff */
[----:B--2---:R-:W-:Y:S05]  /*9d70*/  @!P0 NANOSLEEP.SYNCS 0x989680 ;  /* 0x009896800000895d */ /* 0x004fea0003900000 */
[----:B------:R-:W2:Y:S02]  /*9d80*/  @!P0 SYNCS.PHASECHK.TRANS64 P0, [R0+URZ], R3 ;  /* 0x00000003000085a7 */ /* 0x000ea400080010ff */
[----:B--2---:R-:W-:Y:S05]  /*9d90*/  @!P0 BRA `(.L_x_160) ;  /* 0xfffffffc00f08947 */ /* 0x004fea000383ffff */
[----:B------:R-:W-:Y:S05]  /*9da0*/  BRA `(.L_x_161) ;  /* 0xffffff9c00547947 */ /* 0x000fea000383ffff */
.L_x_76:
[----:B-1----:R1:W2:Y:S02]  /*9db0*/  SYNCS.PHASECHK.TRANS64.TRYWAIT P0, [R8+URZ+0xa0], R5 ;  /* 0x0000a005080075a7 */ /* 0x0022a400080011ff */
[----:B--2---:R-:W-:Y:S05]  /*9dc0*/  @!P0 NANOSLEEP.SYNCS 0x989680 ;  /* 0x009896800000895d */ /* 0x004fea0003900000 */
[----:B------:R-:W2:Y:S02]  /*9dd0*/  @!P0 SYNCS.PHASECHK.TRANS64 P0, [R8+URZ+0xa0], R5 ;  /* 0x0000a005080085a7 */ /* 0x000ea400080010ff */
[----:B--2---:R-:W-:Y:S05]  /*9de0*/  @!P0 BRA `(.L_x_76) ;  /* 0xfffffffc00f08947 */ /* 0x004fea000383ffff */
[----:B------:R-:W-:Y:S05]  /*9df0*/  BRA `(.L_x_162) ;  /* 0xffffffa000987947 */ /* 0x000fea000383ffff */
.L_x_79:
[----:B------:R-:W-:Y:S07]  /*9e00*/  MOV R0, UR21 ;  /* 0x0000001500007c02 */ /* 0x000fee0008000f00 */
.L_x_163:
[----:B-1----:R1:W2:Y:S02]  /*9e10*/  SYNCS.PHASECHK.TRANS64.TRYWAIT P1, [R0+URZ+0x98], R5 ;  /* 0x00009805000075a7 */ /* 0x0022a400080211ff */
[----:B--2---:R-:W-:Y:S05]  /*9e20*/  @!P1 NANOSLEEP.SYNCS 0x989680 ;  /* 0x009896800000995d */ /* 0x004fea0003900000 */
[----:B------:R-:W2:Y:S02]  /*9e30*/  @!P1 SYNCS.PHASECHK.TRANS64 P1, [R0+URZ+0x98], R5 ;  /* 0x00009805000095a7 */ /* 0x000ea400080210ff */
[----:B--2---:R-:W-:Y:S05]  /*9e40*/  @!P1 BRA `(.L_x_163) ;  /* 0xfffffffc00f09947 */ /* 0x004fea000383ffff */
[----:B------:R-:W-:Y:S05]  /*9e50*/  BRA `(.L_x_78) ;  /* 0xffffffa800147947 */ /* 0x000fea000383ffff */
.L_x_82:
[----:B-1----:R-:W-:Y:S07]  /*9e60*/  MOV R5, UR21 ;  /* 0x0000001500057c02 */ /* 0x002fee0008000f00 */
.L_x_164:
[----:B-1----:R1:W2:Y:S02]  /*9e70*/  SYNCS.PHASECHK.TRANS64.TRYWAIT P0, [R5+URZ+0x70], R4 ;  /* 0x00007004050075a7 */ /* 0x0022a400080011ff */
[----:B--2---:R-:W-:Y:S05]  /*9e80*/  @!P0 NANOSLEEP.SYNCS 0x989680 ;  /* 0x009896800000895d */ /* 0x004fea0003900000 */
[----:B------:R-:W2:Y:S02]  /*9e90*/  @!P0 SYNCS.PHASECHK.TRANS64 P0, [R5+URZ+0x70], R4 ;  /* 0x00007004050085a7 */ /* 0x000ea400080010ff */
[----:B--2---:R-:W-:Y:S05]  /*9ea0*/  @!P0 BRA `(.L_x_164) ;  /* 0xfffffffc00f08947 */ /* 0x004fea000383ffff */
[----:B------:R-:W-:Y:S05]  /*9eb0*/  BRA `(.L_x_165) ;  /* 0xffffffa8006c7947 */ /* 0x000fea000383ffff */
.L_x_83:
[----:B------:R-:W-:Y:S07]  /*9ec0*/  MOV R5, UR21 ;  /* 0x0000001500057c02 */ /* 0x000fee0008000f00 */
.L_x_166:
[----:B-1----:R1:W2:Y:S02]  /*9ed0*/  SYNCS.PHASECHK.TRANS64.TRYWAIT P0, [R5+URZ+0x78], R4 ;  /* 0x00007804050075a7 */ /* 0x0022a400080011ff */
[----:B--2---:R-:W-:Y:S05]  /*9ee0*/  @!P0 NANOSLEEP.SYNCS 0x989680 ;  /* 0x009896800000895d */ /* 0x004fea0003900000 */
[----:B------:R-:W2:Y:S02]  /*9ef0*/  @!P0 SYNCS.PHASECHK.TRANS64 P0, [R5+URZ+0x78], R4 ;  /* 0x00007804050085a7 */ /* 0x000ea400080010ff */
[----:B--2---:R-:W-:Y:S05]  /*9f00*/  @!P0 BRA `(.L_x_166) ;  /* 0xfffffffc00f08947 */ /* 0x004fea000383ffff */
[----:B------:R-:W-:Y:S05]  /*9f10*/  BRA `(.L_x_167) ;  /* 0xffffffa800a47947 */ /* 0x000fea000383ffff */
.L_x_84:
[----:B-1----:R-:W-:Y:S07]  /*9f20*/  MOV R5, UR21 ;  /* 0x0000001500057c02 */ /* 0x002fee0008000f00 */
.L_x_168:
[----:B-1----:R1:W2:Y:S02]  /*9f30*/  SYNCS.PHASECHK.TRANS64.TRYWAIT P0, [R5+URZ+0x80], R4 ;  /* 0x00008004050075a7 */ /* 0x0022a400080011ff */
[----:B--2---:R-:W-:Y:S05]  /*9f40*/  @!P0 NANOSLEEP.SYNCS 0x989680 ;  /* 0x009896800000895d */ /* 0x004fea0003900000 */
[----:B------:R-:W2:Y:S02]  /*9f50*/  @!P0 SYNCS.PHASECHK.TRANS64 P0, [R5+URZ+0x80], R4 ;  /* 0x00008004050085a7 */ /* 0x000ea400080010ff */
[----:B--2---:R-:W-:Y:S05]  /*9f60*/  @!P0 BRA `(.L_x_168) ;  /* 0xfffffffc00f08947 */ /* 0x004fea000383ffff */
[----:B------:R-:W-:Y:S05]  /*9f70*/  BRA `(.L_x_169) ;  /* 0xffffffa800e87947 */ /* 0x000fea000383ffff */
.L_x_85:
[----:B-1----:R-:W-:Y:S07]  /*9f80*/  MOV R5, UR21 ;  /* 0x0000001500057c02 */ /* 0x002fee0008000f00 */
.L_x_170:
[----:B-1----:R1:W2:Y:S02]  /*9f90*/  SYNCS.PHASECHK.TRANS64.TRYWAIT P0, [R5+URZ+0x88], R4 ;  /* 0x00008804050075a7 */ /* 0x0022a400080011ff */
[----:B--2---:R-:W-:Y:S05]  /*9fa0*/  @!P0 NANOSLEEP.SYNCS 0x989680 ;  /* 0x009896800000895d */ /* 0x004fea0003900000 */
[----:B------:R-:W2:Y:S02]  /*9fb0*/  @!P0 SYNCS.PHASECHK.TRANS64 P0, [R5+URZ+0x88], R4 ;  /* 0x00008804050085a7 */ /* 0x000ea400080010ff */
[----:B--2---:R-:W-:Y:S05]  /*9fc0*/  @!P0 BRA `(.L_x_170) ;  /* 0xfffffffc00f08947 */ /* 0x004fea000383ffff */
[----:B------:R-:W-:Y:S05]  /*9fd0*/  BRA `(.L_x_171) ;  /* 0xffffffac00307947 */ /* 0x000fea000383ffff */
.L_x_87:
[----:B------:R-:W-:-:S07]  /*9fe0*/  MOV R0, UR21 ;  /* 0x0000001500007c02 */ /* 0x000fce0008000f00 */
.L_x_172:
[----:B-1----:R1:W2:Y:S02]  /*9ff0*/  SYNCS.PHASECHK.TRANS64.TRYWAIT P0, [R0+URZ+0x70], R3 ;  /* 0x00007003000075a7 */ /* 0x0022a400080011ff */
[----:B--2---:R-:W-:Y:S05]  /*a000*/  @!P0 NANOSLEEP.SYNCS 0x989680 ;  /* 0x009896800000895d */ /* 0x004fea0003900000 */
[----:B------:R-:W2:Y:S02]  /*a010*/  @!P0 SYNCS.PHASECHK.TRANS64 P0, [R0+URZ+0x70], R3 ;  /* 0x00007003000085a7 */ /* 0x000ea400080010ff */
[----:B--2---:R-:W-:Y:S05]  /*a020*/  @!P0 BRA `(.L_x_172) ;  /* 0xfffffffc00f08947 */ /* 0x004fea000383ffff */
[----:B------:R-:W-:Y:S05]  /*a030*/  BRA `(.L_x_173) ;  /* 0xffffffac00a47947 */ /* 0x000fea000383ffff */
.L_x_88:
[----:B-1----:R-:W-:-:S07]  /*a040*/  MOV R0, UR21 ;  /* 0x0000001500007c02 */ /* 0x002fce0008000f00 */
.L_x_174:
[----:B-1----:R1:W2:Y:S02]  /*a050*/  SYNCS.PHASECHK.TRANS64.TRYWAIT P0, [R0+URZ+0x78], R3 ;  /* 0x00007803000075a7 */ /* 0x0022a400080011ff */
[----:B--2---:R-:W-:Y:S05]  /*a060*/  @!P0 NANOSLEEP.SYNCS 0x989680 ;  /* 0x009896800000895d */ /* 0x004fea0003900000 */
[----:B------:R-:W2:Y:S02]  /*a070*/  @!P0 SYNCS.PHASECHK.TRANS64 P0, [R0+URZ+0x78], R3 ;  /* 0x00007803000085a7 */ /* 0x000ea400080010ff */
[----:B--2---:R-:W-:Y:S05]  /*a080*/  @!P0 BRA `(.L_x_174) ;  /* 0xfffffffc00f08947 */ /* 0x004fea000383ffff */
[----:B------:R-:W-:Y:S05]  /*a090*/  BRA `(.L_x_175) ;  /* 0xffffffac00947947 */ /* 0x000fea000383ffff */
.L_x_89:
[----:B-1----:R-:W-:-:S07]  /*a0a0*/  MOV R0, UR21 ;  /* 0x0000001500007c02 */ /* 0x002fce0008000f00 */
.L_x_176:
[----:B-1----:R1:W2:Y:S02]  /*a0b0*/  SYNCS.PHASECHK.TRANS64.TRYWAIT P0, [R0+URZ+0x80], R3 ;  /* 0x00008003000075a7 */ /* 0x0022a400080011ff */
[----:B--2---:R-:W-:Y:S05]  /*a0c0*/  @!P0 NANOSLEEP.SYNCS 0x989680 ;  /* 0x009896800000895d */ /* 0x004fea0003900000 */
[----:B------:R-:W2:Y:S02]  /*a0d0*/  @!P0 SYNCS.PHASECHK.TRANS64 P0, [R0+URZ+0x80], R3 ;  /* 0x00008003000085a7 */ /* 0x000ea400080010ff */
[----:B--2---:R-:W-:Y:S05]  /*a0e0*/  @!P0 BRA `(.L_x_176) ;  /* 0xfffffffc00f08947 */ /* 0x004fea000383ffff */
[----:B------:R-:W-:Y:S05]  /*a0f0*/  BRA `(.L_x_177) ;  /* 0xffffffac00847947 */ /* 0x000fea000383ffff */
.L_x_91:
[----:B-1----:R1:W2:Y:S02]  /*a100*/  SYNCS.PHASECHK.TRANS64.TRYWAIT P0, [R3+URZ+0xa0], R0 ;  /* 0x0000a000030075a7 */ /* 0x0022a400080011ff */
[----:B--2---:R-:W-:Y:S05]  /*a110*/  @!P0 NANOSLEEP.SYNCS 0x989680 ;  /* 0x009896800000895d */ /* 0x004fea0003900000 */
[----:B------:R-:W2:Y:S02]  /*a120*/  @!P0 SYNCS.PHASECHK.TRANS64 P0, [R3+URZ+0xa0], R0 ;  /* 0x0000a000030085a7 */ /* 0x000ea400080010ff */
[----:B--2---:R-:W-:Y:S05]  /*a130*/  @!P0 BRA `(.L_x_91) ;  /* 0xfffffffc00f08947 */ /* 0x004fea000383ffff */
[----:B------:R-:W-:Y:S05]  /*a140*/  BRA `(.L_x_178) ;  /* 0xffffffb000547947 */ /* 0x000fea000383ffff */
.L_x_102:
[----:B--2---:R2:W1:Y:S02]  /*a150*/  SYNCS.PHASECHK.TRANS64.TRYWAIT P1, [R2+URZ+0x50], R3 ;  /* 0x00005003020075a7 */ /* 0x00446400080211ff */
[----:B-1----:R-:W-:Y:S05]  /*a160*/  @!P1 NANOSLEEP.SYNCS 0x989680 ;  /* 0x009896800000995d */ /* 0x002fea0003900000 */
[----:B------:R-:W1:Y:S02]  /*a170*/  @!P1 SYNCS.PHASECHK.TRANS64 P1, [R2+URZ+0x50], R3 ;  /* 0x00005003020095a7 */ /* 0x000e6400080210ff */
[----:B-1----:R-:W-:Y:S05]  /*a180*/  @!P1 BRA `(.L_x_102) ;  /* 0xfffffffc00f09947 */ /* 0x002fea000383ffff */
[----:B------:R-:W-:Y:S05]  /*a190*/  BRA `(.L_x_101) ;  /* 0xffffffbc00cc7947 */ /* 0x000fea000383ffff */
.L_x_104:
[----:B--2---:R2:W4:Y:S02]  /*a1a0*/  SYNCS.PHASECHK.TRANS64.TRYWAIT P0, [R71+URZ+0xc0], R4 ;  /* 0x0000c004470075a7 */ /* 0x00452400080011ff */
[----:B----4-:R-:W-:Y:S05]  /*a1b0*/  @!P0 NANOSLEEP.SYNCS 0x989680 ;  /* 0x009896800000895d */ /* 0x010fea0003900000 */
[----:B------:R-:W4:Y:S02]  /*a1c0*/  @!P0 SYNCS.PHASECHK.TRANS64 P0, [R71+URZ+0xc0], R4 ;  /* 0x0000c004470085a7 */ /* 0x000f2400080010ff */
[----:B----4-:R-:W-:Y:S05]  /*a1d0*/  @!P0 BRA `(.L_x_104) ;  /* 0xfffffffc00f08947 */ /* 0x010fea000383ffff */
[----:B------:R-:W-:Y:S05]  /*a1e0*/  BRA `(.L_x_103) ;  /* 0xffffffc0001c7947 */ /* 0x000fea000383ffff */
.L_x_112:
[----:B---3--:R3:W4:Y:S02]  /*a1f0*/  SYNCS.PHASECHK.TRANS64.TRYWAIT P0, [R112+URZ+0x50], R3 ;  /* 0x00005003700075a7 */ /* 0x00872400080011ff */
[----:B----4-:R-:W-:Y:S05]  /*a200*/  @!P0 NANOSLEEP.SYNCS 0x989680 ;  /* 0x009896800000895d */ /* 0x010fea0003900000 */
[----:B------:R-:W4:Y:S02]  /*a210*/  @!P0 SYNCS.PHASECHK.TRANS64 P0, [R112+URZ+0x50], R3 ;  /* 0x00005003700085a7 */ /* 0x000f2400080010ff */
[----:B----4-:R-:W-:Y:S05]  /*a220*/  @!P0 BRA `(.L_x_112) ;  /* 0xfffffffc00f08947 */ /* 0x010fea000383ffff */
[----:B------:R-:W-:Y:S05]  /*a230*/  BRA `(.L_x_111) ;  /* 0xffffffcc00107947 */ /* 0x000fea000383ffff */
.L_x_120:
[----:B---3--:R3:W4:Y:S02]  /*a240*/  SYNCS.PHASECHK.TRANS64.TRYWAIT P0, [R112+URZ+0x50], R5 ;  /* 0x00005005700075a7 */ /* 0x00872400080011ff */
[----:B----4-:R-:W-:Y:S05]  /*a250*/  @!P0 NANOSLEEP.SYNCS 0x989680 ;  /* 0x009896800000895d */ /* 0x010fea0003900000 */
[----:B------:R-:W4:Y:S02]  /*a260*/  @!P0 SYNCS.PHASECHK.TRANS64 P0, [R112+URZ+0x50], R5 ;  /* 0x00005005700085a7 */ /* 0x000f2400080010ff */
[----:B----4-:R-:W-:Y:S05]  /*a270*/  @!P0 BRA `(.L_x_120) ;  /* 0xfffffffc00f08947 */ /* 0x010fea000383ffff */
[----:B------:R-:W-:Y:S05]  /*a280*/  BRA `(.L_x_119) ;  /* 0xffffffd800507947 */ /* 0x000fea000383ffff */
.L_x_128:
[----:B---3--:R3:W4:Y:S02]  /*a290*/  SYNCS.PHASECHK.TRANS64.TRYWAIT P0, [R102+URZ+0x50], R3 ;  /* 0x00005003660075a7 */ /* 0x00872400080011ff */
[----:B----4-:R-:W-:Y:S05]  /*a2a0*/  @!P0 NANOSLEEP.SYNCS 0x989680 ;  /* 0x009896800000895d */ /* 0x010fea0003900000 */
[----:B------:R-:W4:Y:S02]  /*a2b0*/  @!P0 SYNCS.PHASECHK.TRANS64 P0, [R102+URZ+0x50], R3 ;  /* 0x00005003660085a7 */ /* 0x000f2400080010ff */
[----:B----4-:R-:W-:Y:S05]  /*a2c0*/  @!P0 BRA `(.L_x_128) ;  /* 0xfffffffc00f08947 */ /* 0x010fea000383ffff */
[----:B------:R-:W-:Y:S05]  /*a2d0*/  BRA `(.L_x_127) ;  /* 0xffffffe4009c7947 */ /* 0x000fea000383ffff */
        .weak           $__internal_0_$__cuda_sm10x_tcgen05_guardrail_trap_col_being_dealloced_not_returned_by_alloc
        .type           $__internal_0_$__cuda_sm10x_tcgen05_guardrail_trap_col_being_dealloced_not_returned_by_alloc,@function
        .size           $__internal_0_$__cuda_sm10x_tcgen05_guardrail_trap_col_being_dealloced_not_returned_by_alloc,($__internal_1_$__cuda_sm10x_tcgen05_guardrail_trap_phase_invalid_during_alloc - $__internal_0_$__cuda_sm10x_tcgen05_guardrail_trap_col_being_dealloced_not_returned_by_alloc)
$__internal_0_$__cuda_sm10x_tcgen05_guardrail_trap_col_being_dealloced_not_returned_by_alloc:
[----:B------:R-:W-:Y:S05]  /*a2e0*/  BPT.TRAP 0x1 ;  /* 0x000000040000795c */ /* 0x000fea0000300000 */
[----:B------:R-:W-:-:S04]  /*a2f0*/  HFMA2 R3, -RZ, RZ, 0, 0 ;  /* 0x00000000ff037431 */ /* 0x000fc800000001ff */
[----:B------:R-:W-:Y:S05]  /*a300*/  RET.REL.NODEC R2 `(_ZN7cutlass13device_kernelINS_4gemm6kernel13GemmUniversalIN4cute5tupleIJiiiiEEENS1_10collective13CollectiveMmaINS1_35MainloopSm100TmaUmmaWarpSpecializedILi5ELi2ELi4ENS5_IJNS4_1CILi2EEENSA_ILi1EEESC_EEEEENS5_IJNSA_ILi64EEENSA_ILi256EEENSA_ILi32EEEEEENS_12float_e4m3_tENS5_IJlSC_lEEESJ_SK_NS4_8TiledMMAINS4_8MMA_AtomIJNS4_10MMA_TraitsINS4_19SM100_MMA_F8F6F4_SSEJSJ_SJ_fSF_SG_NS4_17integral_constantINS4_4UMMA5MajorELSR_0EEESS_NSP_INSQ_7ScaleInELST_0EEESU_EEEEEENS4_6LayoutINS5_IJSC_SC_SC_EEENS5_IJNSA_ILi0EEESZ_SZ_EEEEENS5_IJNS4_10UnderscoreES12_S12_EEEEENS4_13SM90_TMA_LOADENS4_14ComposedLayoutINS4_7SwizzleILi1ELi4ELi3EEENS4_18smem_ptr_flag_bitsILi8EEENSX_INS5_IJNSA_ILi8EEESH_EEENS5_IJSH_SC_EEEEEEEvNS4_8identityENS4_23SM90_TMA_LOAD_MULTICASTES1F_vS1G_EENS_8epilogue10collective18CollectiveEpilogueINS1J_23Sm100TmaWarpSpecializedILi4ELi2ELi32ELb0ELb0EEEJSI_NS5_IJNSX_ISF_SC_EES1O_EEESJ_SK_SJ_SK_NS1J_6fusion15FusionCallbacksIS1N_NS1Q_17LinearCombinationISJ_fSJ_fLNS_15FloatRoundStyleE2EEESI_S1P_JEEENS4_5SM1004TMEM4LOAD26SM100_TMEM_LOAD_16dp32b32xES15_NS16_INS17_ILi2ELi4ELi3EEES1A_NSX_INS5_IJS1B_SF_EEENS5_IJSF_SC_EEEEEEENS4_39AutoVectorizingCopyWithAssumedAlignmentILi128EEENS4_14SM90_TMA_STOREES24_S26_S26_EEEvvEEEEvNT_6ParamsE) ;  /* 0xffffff5c023c7950 */ /* 0x000fea0003c3ffff */
        .weak           $__internal_1_$__cuda_sm10x_tcgen05_guardrail_trap_phase_invalid_during_alloc
        .type           $__internal_1_$__cuda_sm10x_tcgen05_guardrail_trap_phase_invalid_during_alloc,@function
        .size           $__internal_1_$__cuda_sm10x_tcgen05_guardrail_trap_phase_invalid_during_alloc,($__internal_2_$__cuda_sm10x_tcgen05_guardrail_trap_unallocated_columns_being_dealloced - $__internal_1_$__cuda_sm10x_tcgen05_guardrail_trap_phase_invalid_during_alloc)
$__internal_1_$__cuda_sm10x_tcgen05_guardrail_trap_phase_invalid_during_alloc:
[----:B------:R-:W-:Y:S05]  /*a310*/  BPT.TRAP 0x1 ;  /* 0x000000040000795c */ /* 0x000fea0000300000 */
[----:B------:R-:W-:-:S04]  /*a320*/  MOV R5, 0x0 ;  /* 0x0000000000057802 */ /* 0x000fc80000000f00 */
[----:B------:R-:W-:Y:S05]  /*a330*/  RET.REL.NODEC R4 `(_ZN7cutlass13device_kernelINS_4gemm6kernel13GemmUniversalIN4cute5tupleIJiiiiEEENS1_10collective13CollectiveMmaINS1_35MainloopSm100TmaUmmaWarpSpecializedILi5ELi2ELi4ENS5_IJNS4_1CILi2EEENSA_ILi1EEESC_EEEEENS5_IJNSA_ILi64EEENSA_ILi256EEENSA_ILi32EEEEEENS_12float_e4m3_tENS5_IJlSC_lEEESJ_SK_NS4_8TiledMMAINS4_8MMA_AtomIJNS4_10MMA_TraitsINS4_19SM100_MMA_F8F6F4_SSEJSJ_SJ_fSF_SG_NS4_17integral_constantINS4_4UMMA5MajorELSR_0EEESS_NSP_INSQ_7ScaleInELST_0EEESU_EEEEEENS4_6LayoutINS5_IJSC_SC_SC_EEENS5_IJNSA_ILi0EEESZ_SZ_EEEEENS5_IJNS4_10UnderscoreES12_S12_EEEEENS4_13SM90_TMA_LOADENS4_14ComposedLayoutINS4_7SwizzleILi1ELi4ELi3EEENS4_18smem_ptr_flag_bitsILi8EEENSX_INS5_IJNSA_ILi8EEESH_EEENS5_IJSH_SC_EEEEEEEvNS4_8identityENS4_23SM90_TMA_LOAD_MULTICASTES1F_vS1G_EENS_8epilogue10collective18CollectiveEpilogueINS1J_23Sm100TmaWarpSpecializedILi4ELi2ELi32ELb0ELb0EEEJSI_NS5_IJNSX_ISF_SC_EES1O_EEESJ_SK_SJ_SK_NS1J_6fusion15FusionCallbacksIS1N_NS1Q_17LinearCombinationISJ_fSJ_fLNS_15FloatRoundStyleE2EEESI_S1P_JEEENS4_5SM1004TMEM4LOAD26SM100_TMEM_LOAD_16dp32b32xES15_NS16_INS17_ILi2ELi4ELi3EEES1A_NSX_INS5_IJS1B_SF_EEENS5_IJSF_SC_EEEEEEENS4_39AutoVectorizingCopyWithAssumedAlignmentILi128EEENS4_14SM90_TMA_STOREES24_S26_S26_EEEvvEEEEvNT_6ParamsE) ;  /* 0xffffff5c04307950 */ /* 0x000fea0003c3ffff */
        .weak           $__internal_2_$__cuda_sm10x_tcgen05_guardrail_trap_unallocated_columns_being_dealloced
        .type           $__internal_2_$__cuda_sm10x_tcgen05_guardrail_trap_unallocated_columns_being_dealloced,@function
        .size           $__internal_2_$__cuda_sm10x_tcgen05_guardrail_trap_unallocated_columns_being_dealloced,(.L_x_180 - $__internal_2_$__cuda_sm10x_tcgen05_guardrail_trap_unallocated_columns_being_dealloced)
$__internal_2_$__cuda_sm10x_tcgen05_guardrail_trap_unallocated_columns_being_dealloced:
[----:B------:R-:W-:Y:S05]  /*a340*/  BPT.TRAP 0x1 ;  /* 0x000000040000795c */ /* 0x000fea0000300000 */
[----:B------:R-:W-:-:S04]  /*a350*/  HFMA2 R3, -RZ, RZ, 0, 0 ;  /* 0x00000000ff037431 */ /* 0x000fc800000001ff */
[----:B------:R-:W-:Y:S05]  /*a360*/  RET.REL.NODEC R2 `(_ZN7cutlass13device_kernelINS_4gemm6kernel13GemmUniversalIN4cute5tupleIJiiiiEEENS1_10collective13CollectiveMmaINS1_35MainloopSm100TmaUmmaWarpSpecializedILi5ELi2ELi4ENS5_IJNS4_1CILi2EEENSA_ILi1EEESC_EEEEENS5_IJNSA_ILi64EEENSA_ILi256EEENSA_ILi32EEEEEENS_12float_e4m3_tENS5_IJlSC_lEEESJ_SK_NS4_8TiledMMAINS4_8MMA_AtomIJNS4_10MMA_TraitsINS4_19SM100_MMA_F8F6F4_SSEJSJ_SJ_fSF_SG_NS4_17integral_constantINS4_4UMMA5MajorELSR_0EEESS_NSP_INSQ_7ScaleInELST_0EEESU_EEEEEENS4_6LayoutINS5_IJSC_SC_SC_EEENS5_IJNSA_ILi0EEESZ_SZ_EEEEENS5_IJNS4_10UnderscoreES12_S12_EEEEENS4_13SM90_TMA_LOADENS4_14ComposedLayoutINS4_7SwizzleILi1ELi4ELi3EEENS4_18smem_ptr_flag_bitsILi8EEENSX_INS5_IJNSA_ILi8EEESH_EEENS5_IJSH_SC_EEEEEEEvNS4_8identityENS4_23SM90_TMA_LOAD_MULTICASTES1F_vS1G_EENS_8epilogue10collective18CollectiveEpilogueINS1J_23Sm100TmaWarpSpecializedILi4ELi2ELi32ELb0ELb0EEEJSI_NS5_IJNSX_ISF_SC_EES1O_EEESJ_SK_SJ_SK_NS1J_6fusion15FusionCallbacksIS1N_NS1Q_17LinearCombinationISJ_fSJ_fLNS_15FloatRoundStyleE2EEESI_S1P_JEEENS4_5SM1004TMEM4LOAD26SM100_TMEM_LOAD_16dp32b32xES15_NS16_INS17_ILi2ELi4ELi3EEES1A_NSX_INS5_IJS1B_SF_EEENS5_IJSF_SC_EEEEEEENS4_39AutoVectorizingCopyWithAssumedAlignmentILi128EEENS4_14SM90_TMA_STOREES24_S26_S26_EEEvvEEEEvNT_6ParamsE) ;  /* 0xffffff5c02247950 */ /* 0x000fea0003c3ffff */
.L_x_179:
[----:B------:R-:W-:-:S00]  /*a370*/  BRA `(.L_x_179) ;  /* 0xfffffffc00fc7947 */ /* 0x000fc0000383ffff */
[----:B------:R-:W-:-:S00]  /*a380*/  NOP ;  /* 0x0000000000007918 */ /* 0x000fc00000000000 */
[----:B------:R-:W-:-:S00]  /*a390*/  NOP ;  /* 0x0000000000007918 */ /* 0x000fc00000000000 */
[----:B------:R-:W-:-:S00]  /*a3a0*/  NOP ;  /* 0x0000000000007918 */ /* 0x000fc00000000000 */
[----:B------:R-:W-:-:S00]  /*a3b0*/  NOP ;  /* 0x0000000000007918 */ /* 0x000fc00000000000 */
[----:B------:R-:W-:-:S00]  /*a3c0*/  NOP ;  /* 0x0000000000007918 */ /* 0x000fc00000000000 */
[----:B------:R-:W-:-:S00]  /*a3d0*/  NOP ;  /* 0x0000000000007918 */ /* 0x000fc00000000000 */
[----:B------:R-:W-:-:S00]  /*a3e0*/  NOP ;  /* 0x0000000000007918 */ /* 0x000fc00000000000 */
[----:B------:R-:W-:-:S00]  /*a3f0*/  NOP ;  /* 0x0000000000007918 */ /* 0x000fc00000000000 */
.L_x_180:


//--------------------- .nv.global.init           --------------------------
	.section	.nv.global.init,"aw",@progbits
.nv.global.init:
	.type		$str$27,@object
	.size		$str$27,($str$28 - $str$27)
$str$27:
        /*0000*/ 	.byte	0x28, 0x61, 0x64, 0x64, 0x72, 0x65, 0x73, 0x73, 0x20, 0x26, 0x20, 0x6d, 0x61, 0x73, 0x6b, 0x29
        /*0010*/ 	.byte	0x20, 0x3d, 0x3d, 0x20, 0x30, 0x00
	.type		$str$28,@object
	.size		$str$28,($str$26 - $str$28)
$str$28:
        /*0016*/ 	.byte	0x2f, 0x74, 0x6d, 0x70, 0x2f, 0x63, 0x75, 0x74, 0x6c, 0x61, 0x73, 0x73, 0x5f, 0x73, 0x77, 0x65
        /*0026*/ 	.byte	0x65, 0x70, 0x5f, 0x73, 0x72, 0x63, 0x2f, 0x69, 0x6e, 0x63, 0x6c, 0x75, 0x64, 0x65, 0x2f, 0x63
        /*0036*/ 	.byte	0x75, 0x74, 0x65, 0x2f, 0x70, 0x6f, 0x69, 0x6e, 0x74, 0x65, 0x72, 0x5f, 0x66, 0x6c, 0x61, 0x67
        /*0046*/ 	.byte	0x67, 0x65, 0x64, 0x2e, 0x68, 0x70, 0x70, 0x00
	.type		$str$26,@object
	.size		$str$26,($str$25 - $str$26)
$str$26:
        /*004e*/ 	.byte	0x2f, 0x74, 0x6d, 0x70, 0x2f, 0x63, 0x75, 0x74, 0x6c, 0x61, 0x73, 0x73, 0x5f, 0x73, 0x77, 0x65
        /*005e*/ 	.byte	0x65, 0x70, 0x5f, 0x73, 0x72, 0x63, 0x2f, 0x69, 0x6e, 0x63, 0x6c, 0x75, 0x64, 0x65, 0x2f, 0x63
        /*006e*/ 	.byte	0x75, 0x74, 0x65, 0x2f, 0x61, 0x74, 0x6f, 0x6d, 0x2f, 0x63, 0x6f, 0x70, 0x79, 0x5f, 0x74, 0x72
        /*007e*/ 	.byte	0x61, 0x69, 0x74, 0x73, 0x5f, 0x73, 0x6d, 0x31, 0x30, 0x30, 0x2e, 0x68, 0x70, 0x70, 0x00
	.type		$str$25,@object
	.size		$str$25,(__unnamed_1 - $str$25)
$str$25:
        /*008d*/ 	.byte	0x28, 0x28, 0x75, 0x69, 0x6e, 0x74, 0x33, 0x32, 0x5f, 0x74, 0x28, 0x74, 0x68, 0x72, 0x65, 0x61
        /*009d*/ 	.byte	0x64, 0x49, 0x64, 0x78, 0x2e, 0x78, 0x29, 0x20, 0x2f, 0x20, 0x33, 0x32, 0x29, 0x20, 0x25, 0x20
        /*00ad*/ 	.byte	0x34, 0x29, 0x20, 0x3d, 0x3d, 0x20, 0x28, 0x28, 0x28, 0x74, 0x6d, 0x65, 0x6d, 0x5f, 0x61, 0x64
        /*00bd*/ 	.byte	0x64, 0x72, 0x20, 0x3e, 0x3e, 0x20, 0x31, 0x36, 0x29, 0x20, 0x2f, 0x20, 0x33, 0x32, 0x29, 0x20
        /*00cd*/ 	.byte	0x25, 0x20, 0x34, 0x29, 0x00
	.type		__unnamed_1,@object
	.size		__unnamed_1,(__unnamed_2 - __unnamed_1)
__unnamed_1:
        /*00d2*/ 	.byte	0x61, 0x75, 0x74, 0x6f, 0x20, 0x63, 0x75, 0x74, 0x65, 0x3a, 0x3a, 0x61, 0x73, 0x5f, 0x70, 0x6f
        /* <DEDUP_REMOVED lines=24> */
        /*0262*/ 	.byte	0x3c, 0x34, 0x30, 0x39, 0x36, 0x3e, 0x3e, 0x3e, 0x3e, 0x5d, 0x00
	.type		__unnamed_2,@object
	.size		__unnamed_2,(__unnamed_3 - __unnamed_2)
__unnamed_2:
        /* <DEDUP_REMOVED lines=26> */
	.type		__unnamed_3,@object
	.size		__unnamed_3,(.L_3 - __unnamed_3)
__unnamed_3:
        /* <DEDUP_REMOVED lines=40> */
        /*0688*/ 	.byte	0x74, 0x65, 0x3a, 0x3a, 0x43, 0x3c, 0x30, 0x3e, 0x3e, 0x3e, 0x3e, 0x5d, 0x00
.L_3:


//--------------------- .nv.shared._ZN7cutlass13device_kernelINS_4gemm6kernel13GemmUniversalIN4cute5tupleIJiiiiEEENS1_10collective13CollectiveMmaINS1_35MainloopSm100TmaUmmaWarpSpecializedILi5ELi2ELi4ENS5_IJNS4_1CILi2EEENSA_ILi1EEESC_EEEEENS5_IJNSA_ILi64EEENSA_ILi256EEENSA_ILi32EEEEEENS_12float_e4m3_tENS5_IJlSC_lEEESJ_SK_NS4_8TiledMMAINS4_8MMA_AtomIJNS4_10MMA_TraitsINS4_19SM100_MMA_F8F6F4_SSEJSJ_SJ_fSF_SG_NS4_17integral_constantINS4_4UMMA5MajorELSR_0EEESS_NSP_INSQ_7ScaleInELST_0EEESU_EEEEEENS4_6LayoutINS5_IJSC_SC_SC_EEENS5_IJNSA_ILi0EEESZ_SZ_EEEEENS5_IJNS4_10UnderscoreES12_S12_EEEEENS4_13SM90_TMA_LOADENS4_14ComposedLayoutINS4_7SwizzleILi1ELi4ELi3EEENS4_18smem_ptr_flag_bitsILi8EEENSX_INS5_IJNSA_ILi8EEESH_EEENS5_IJSH_SC_EEEEEEEvNS4_8identityENS4_23SM90_TMA_LOAD_MULTICASTES1F_vS1G_EENS_8epilogue10collective18CollectiveEpilogueINS1J_23Sm100TmaWarpSpecializedILi4ELi2ELi32ELb0ELb0EEEJSI_NS5_IJNSX_ISF_SC_EES1O_EEESJ_SK_SJ_SK_NS1J_6fusion15FusionCallbacksIS1N_NS1Q_17LinearCombinationISJ_fSJ_fLNS_15FloatRoundStyleE2EEESI_S1P_JEEENS4_5SM1004TMEM4LOAD26SM100_TMEM_LOAD_16dp32b32xES15_NS16_INS17_ILi2ELi4ELi3EEES1A_NSX_INS5_IJS1B_SF_EEENS5_IJSF_SC_EEEEEEENS4_39AutoVectorizingCopyWithAssumedAlignmentILi128EEENS4_14SM90_TMA_STOREES24_S26_S26_EEEvvEEEEvNT_6ParamsE --------------------------
	.section	.nv.shared._ZN7cutlass13device_kernelINS_4gemm6kernel13GemmUniversalIN4cute5tupleIJiiiiEEENS1_10collective13CollectiveMmaINS1_35MainloopSm100TmaUmmaWarpSpecializedILi5ELi2ELi4ENS5_IJNS4_1CILi2EEENSA_ILi1EEESC_EEEEENS5_IJNSA_ILi64EEENSA_ILi256EEENSA_ILi32EEEEEENS_12float_e4m3_tENS5_IJlSC_lEEESJ_SK_NS4_8TiledMMAINS4_8MMA_AtomIJNS4_10MMA_TraitsINS4_19SM100_MMA_F8F6F4_SSEJSJ_SJ_fSF_SG_NS4_17integral_constantINS4_4UMMA5MajorELSR_0EEESS_NSP_INSQ_7ScaleInELST_0EEESU_EEEEEENS4_6LayoutINS5_IJSC_SC_SC_EEENS5_IJNSA_ILi0EEESZ_SZ_EEEEENS5_IJNS4_10UnderscoreES12_S12_EEEEENS4_13SM90_TMA_LOADENS4_14ComposedLayoutINS4_7SwizzleILi1ELi4ELi3EEENS4_18smem_ptr_flag_bitsILi8EEENSX_INS5_IJNSA_ILi8EEESH_EEENS5_IJSH_SC_EEEEEEEvNS4_8identityENS4_23SM90_TMA_LOAD_MULTICASTES1F_vS1G_EENS_8epilogue10collective18CollectiveEpilogueINS1J_23Sm100TmaWarpSpecializedILi4ELi2ELi32ELb0ELb0EEEJSI_NS5_IJNSX_ISF_SC_EES1O_EEESJ_SK_SJ_SK_NS1J_6fusion15FusionCallbacksIS1N_NS1Q_17LinearCombinationISJ_fSJ_fLNS_15FloatRoundStyleE2EEESI_S1P_JEEENS4_5SM1004TMEM4LOAD26SM100_TMEM_LOAD_16dp32b32xES15_NS16_INS17_ILi2ELi4ELi3EEES1A_NSX_INS5_IJS1B_SF_EEENS5_IJSF_SC_EEEEEEENS4_39AutoVectorizingCopyWithAssumedAlignmentILi128EEENS4_14SM90_TMA_STOREES24_S26_S26_EEEvvEEEEvNT_6ParamsE,"aw",@nobits
	.sectionflags	@""
	.align	16
	.zero		1024


//--------------------- .nv.shared.reserved.0     --------------------------
	.section	.nv.shared.reserved.0,"aw",@nobits
	.weak		__nv_reservedSMEM_offset_0_alias
	.size		__nv_reservedSMEM_offset_0_alias, 0, 64
	.other		__nv_reservedSMEM_offset_0_alias,@"STO_CUDA_RESERVED_SHARED STV_DEFAULT"
__nv_reservedSMEM_offset_0_alias:
	.zero		0
.nv.shared.reserved.0:
	.zero		64
	.weak		__nv_reservedSMEM_tcgen05_partition
	.type		__nv_reservedSMEM_tcgen05_partition,@object
	.size		__nv_reservedSMEM_tcgen05_partition,(.L_0 - __nv_reservedSMEM_tcgen05_partition)
__nv_reservedSMEM_tcgen05_partition:
	.zero		32
.L_0:


//--------------------- .nv.global                --------------------------
	.section	.nv.global,"aw",@nobits
.nv.global:
	.type		_ZN39_INTERNAL_1e6a6b98_4_k_cu_ff319a43_84664cute1_E,@object
	.size		_ZN39_INTERNAL_1e6a6b98_4_k_cu_ff319a43_84664cute1_E,(_ZN39_INTERNAL_1e6a6b98_4_k_cu_ff319a43_84664cuda3std3__45__cpo6cbeginE - _ZN39_INTERNAL_1e6a6b98_4_k_cu_ff319a43_84664cute1_E)
_ZN39_INTERNAL_1e6a6b98_4_k_cu_ff319a43_84664cute1_E:
	.zero		1
	.type		_ZN39_INTERNAL_1e6a6b98_4_k_cu_ff319a43_84664cuda3std3__45__cpo6cbeginE,@object
	.size		_ZN39_INTERNAL_1e6a6b98_4_k_cu_ff319a43_84664cuda3std3__45__cpo6cbeginE,(_ZN39_INTERNAL_1e6a6b98_4_k_cu_ff319a43_84664cuda3std3__48in_placeE - _ZN39_INTERNAL_1e6a6b98_4_k_cu_ff319a43_84664cuda3std3__45__cpo6cbeginE)
_ZN39_INTERNAL_1e6a6b98_4_k_cu_ff319a43_84664cuda3std3__45__cpo6cbeginE:
	.zero		1
	.type		_ZN39_INTERNAL_1e6a6b98_4_k_cu_ff319a43_84664cuda3std3__48in_placeE,@object
	.size		_ZN39_INTERNAL_1e6a6b98_4_k_cu_ff319a43_84664cuda3std3__48in_placeE,(_ZN39_INTERNAL_1e6a6b98_4_k_cu_ff319a43_84664cuda3std6ranges3__45__cpo9iter_moveE - _ZN39_INTERNAL_1e6a6b98_4_k_cu_ff319a43_84664cuda3std3__48in_placeE)
_ZN39_INTERNAL_1e6a6b98_4_k_cu_ff319a43_84664cuda3std3__48in_placeE:
	.zero		1
	.type		_ZN39_INTERNAL_1e6a6b98_4_k_cu_ff319a43_84664cuda3std6ranges3__45__cpo9iter_moveE,@object
	.size		_ZN39_INTERNAL_1e6a6b98_4_k_cu_ff319a43_84664cuda3std6ranges3__45__cpo9iter_moveE,(_ZN39_INTERNAL_1e6a6b98_4_k_cu_ff319a43_84664cuda3std3__45__cpo5beginE - _ZN39_INTERNAL_1e6a6b98_4_k_cu_ff319a43_84664cuda3std6ranges3__45__cpo9iter_moveE)
_ZN39_INTERNAL_1e6a6b98_4_k_cu_ff319a43_84664cuda3std6ranges3__45__cpo9iter_moveE:
	.zero		1
	.type		_ZN39_INTERNAL_1e6a6b98_4_k_cu_ff319a43_84664cuda3std3__45__cpo5beginE,@object
	.size		_ZN39_INTERNAL_1e6a6b98_4_k_cu_ff319a43_84664cuda3std3__45__cpo5beginE,(_ZN39_INTERNAL_1e6a6b98_4_k_cu_ff319a43_84664cuda3std3__441_GLOBAL__N__1e6a6b98_4_k_cu_ff319a43_84666ignoreE - _ZN39_INTERNAL_1e6a6b98_4_k_cu_ff319a43_84664cuda3std3__45__cpo5beginE)
_ZN39_INTERNAL_1e6a6b98_4_k_cu_ff319a43_84664cuda3std3__45__cpo5beginE:
	.zero		1
	.type		_ZN39_INTERNAL_1e6a6b98_4_k_cu_ff319a43_84664cuda3std3__441_GLOBAL__N__1e6a6b98_4_k_cu_ff319a43_84666ignoreE,@object
	.size		_ZN39_INTERNAL_1e6a6b98_4_k_cu_ff319a43_84664cuda3std3__441_GLOBAL__N__1e6a6b98_4_k_cu_ff319a43_84666ignoreE,(_ZN39_INTERNAL_1e6a6b98_4_k_cu_ff319a43_84664cute7productE - _ZN39_INTERNAL_1e6a6b98_4_k_cu_ff319a43_84664cuda3std3__441_GLOBAL__N__1e6a6b98_4_k_cu_ff319a43_84666ignoreE)
_ZN39_INTERNAL_1e6a6b98_4_k_cu_ff319a43_84664cuda3std3__441_GLOBAL__N__1e6a6b98_4_k_cu_ff319a43_84666ignoreE:
	.zero		1
	.type		_ZN39_INTERNAL_1e6a6b98_4_k_cu_ff319a43_84664cute7productE,@object
	.size		_ZN39_INTERNAL_1e6a6b98_4_k_cu_ff319a43_84664cute7productE,(_ZN39_INTERNAL_1e6a6b98_4_k_cu_ff319a43_84664cuda3std3__45__cpo3endE - _ZN39_INTERNAL_1e6a6b98_4_k_cu_ff319a43_84664cute7productE)
_ZN39_INTERNAL_1e6a6b98_4_k_cu_ff319a43_84664cute7productE:
	.zero		1
	.type		_ZN39_INTERNAL_1e6a6b98_4_k_cu_ff319a43_84664cuda3std3__45__cpo3endE,@object
	.size		_ZN39_INTERNAL_1e6a6b98_4_k_cu_ff319a43_84664cuda3std3__45__cpo3endE,(_ZN39_INTERNAL_1e6a6b98_4_k_cu_ff319a43_84664cuda3std3__419piecewise_constructE - _ZN39_INTERNAL_1e6a6b98_4_k_cu_ff319a43_84664cuda3std3__45__cpo3endE)
_ZN39_INTERNAL_1e6a6b98_4_k_cu_ff319a43_84664cuda3std3__45__cpo3endE:
	.zero		1
	.type		_ZN39_INTERNAL_1e6a6b98_4_k_cu_ff319a43_84664cuda3std3__419piecewise_constructE,@object
	.size		_ZN39_INTERNAL_1e6a6b98_4_k_cu_ff319a43_84664cuda3std3__419piecewise_constructE,(_ZN39_INTERNAL_1e6a6b98_4_k_cu_ff319a43_84664cuda3std3__45__cpo4cendE - _ZN39_INTERNAL_1e6a6b98_4_k_cu_ff319a43_84664cuda3std3__419piecewise_constructE)
_ZN39_INTERNAL_1e6a6b98_4_k_cu_ff319a43_84664cuda3std3__419piecewise_constructE:
	.zero		1
	.type		_ZN39_INTERNAL_1e6a6b98_4_k_cu_ff319a43_84664cuda3std3__45__cpo4cendE,@object
	.size		_ZN39_INTERNAL_1e6a6b98_4_k_cu_ff319a43_84664cuda3std3__45__cpo4cendE,(_ZN39_INTERNAL_1e6a6b98_4_k_cu_ff319a43_84664cuda3std6ranges3__45__cpo4swapE - _ZN39_INTERNAL_1e6a6b98_4_k_cu_ff319a43_84664cuda3std3__45__cpo4cendE)
_ZN39_INTERNAL_1e6a6b98_4_k_cu_ff319a43_84664cuda3std3__45__cpo4cendE:
	.zero		1
	.type		_ZN39_INTERNAL_1e6a6b98_4_k_cu_ff319a43_84664cuda3std6ranges3__45__cpo4swapE,@object
	.size		_ZN39_INTERNAL_1e6a6b98_4_k_cu_ff319a43_84664cuda3std6ranges3__45__cpo4swapE,(.L_11 - _ZN39_INTERNAL_1e6a6b98_4_k_cu_ff319a43_84664cuda3std6ranges3__45__cpo4swapE)
_ZN39_INTERNAL_1e6a6b98_4_k_cu_ff319a43_84664cuda3std6ranges3__45__cpo4swapE:
	.zero		1
.L_11:


//--------------------- .nv.constant0._ZN7cutlass13device_kernelINS_4gemm6kernel13GemmUniversalIN4cute5tupleIJiiiiEEENS1_10collective13CollectiveMmaINS1_35MainloopSm100TmaUmmaWarpSpecializedILi5ELi2ELi4ENS5_IJNS4_1CILi2EEENSA_ILi1EEESC_EEEEENS5_IJNSA_ILi64EEENSA_ILi256EEENSA_ILi32EEEEEENS_12float_e4m3_tENS5_IJlSC_lEEESJ_SK_NS4_8TiledMMAINS4_8MMA_AtomIJNS4_10MMA_TraitsINS4_19SM100_MMA_F8F6F4_SSEJSJ_SJ_fSF_SG_NS4_17integral_constantINS4_4UMMA5MajorELSR_0EEESS_NSP_INSQ_7ScaleInELST_0EEESU_EEEEEENS4_6LayoutINS5_IJSC_SC_SC_EEENS5_IJNSA_ILi0EEESZ_SZ_EEEEENS5_IJNS4_10UnderscoreES12_S12_EEEEENS4_13SM90_TMA_LOADENS4_14ComposedLayoutINS4_7SwizzleILi1ELi4ELi3EEENS4_18smem_ptr_flag_bitsILi8EEENSX_INS5_IJNSA_ILi8EEESH_EEENS5_IJSH_SC_EEEEEEEvNS4_8identityENS4_23SM90_TMA_LOAD_MULTICASTES1F_vS1G_EENS_8epilogue10collective18CollectiveEpilogueINS1J_23Sm100TmaWarpSpecializedILi4ELi2ELi32ELb0ELb0EEEJSI_NS5_IJNSX_ISF_SC_EES1O_EEESJ_SK_SJ_SK_NS1J_6fusion15FusionCallbacksIS1N_NS1Q_17LinearCombinationISJ_fSJ_fLNS_15FloatRoundStyleE2EEESI_S1P_JEEENS4_5SM1004TMEM4LOAD26SM100_TMEM_LOAD_16dp32b32xES15_NS16_INS17_ILi2ELi4ELi3EEES1A_NSX_INS5_IJS1B_SF_EEENS5_IJSF_SC_EEEEEEENS4_39AutoVectorizingCopyWithAssumedAlignmentILi128EEENS4_14SM90_TMA_STOREES24_S26_S26_EEEvvEEEEvNT_6ParamsE --------------------------
	.section	.nv.constant0._ZN7cutlass13device_kernelINS_4gemm6kernel13GemmUniversalIN4cute5tupleIJiiiiEEENS1_10collective13CollectiveMmaINS1_35MainloopSm100TmaUmmaWarpSpecializedILi5ELi2ELi4ENS5_IJNS4_1CILi2EEENSA_ILi1EEESC_EEEEENS5_IJNSA_ILi64EEENSA_ILi256EEENSA_ILi32EEEEEENS_12float_e4m3_tENS5_IJlSC_lEEESJ_SK_NS4_8TiledMMAINS4_8MMA_AtomIJNS4_10MMA_TraitsINS4_19SM100_MMA_F8F6F4_SSEJSJ_SJ_fSF_SG_NS4_17integral_constantINS4_4UMMA5MajorELSR_0EEESS_NSP_INSQ_7ScaleInELST_0EEESU_EEEEEENS4_6LayoutINS5_IJSC_SC_SC_EEENS5_IJNSA_ILi0EEESZ_SZ_EEEEENS5_IJNS4_10UnderscoreES12_S12_EEEEENS4_13SM90_TMA_LOADENS4_14ComposedLayoutINS4_7SwizzleILi1ELi4ELi3EEENS4_18smem_ptr_flag_bitsILi8EEENSX_INS5_IJNSA_ILi8EEESH_EEENS5_IJSH_SC_EEEEEEEvNS4_8identityENS4_23SM90_TMA_LOAD_MULTICASTES1F_vS1G_EENS_8epilogue10collective18CollectiveEpilogueINS1J_23Sm100TmaWarpSpecializedILi4ELi2ELi32ELb0ELb0EEEJSI_NS5_IJNSX_ISF_SC_EES1O_EEESJ_SK_SJ_SK_NS1J_6fusion15FusionCallbacksIS1N_NS1Q_17LinearCombinationISJ_fSJ_fLNS_15FloatRoundStyleE2EEESI_S1P_JEEENS4_5SM1004TMEM4LOAD26SM100_TMEM_LOAD_16dp32b32xES15_NS16_INS17_ILi2ELi4ELi3EEES1A_NSX_INS5_IJS1B_SF_EEENS5_IJSF_SC_EEEEEEENS4_39AutoVectorizingCopyWithAssumedAlignmentILi128EEENS4_14SM90_TMA_STOREES24_S26_S26_EEEvvEEEEvNT_6ParamsE,"a",@progbits
	.sectionflags	@""
	.align	4
.nv.constant0._ZN7cutlass13device_kernelINS_4gemm6kernel13GemmUniversalIN4cute5tupleIJiiiiEEENS1_10collective13CollectiveMmaINS1_35MainloopSm100TmaUmmaWarpSpecializedILi5ELi2ELi4ENS5_IJNS4_1CILi2EEENSA_ILi1EEESC_EEEEENS5_IJNSA_ILi64EEENSA_ILi256EEENSA_ILi32EEEEEENS_12float_e4m3_tENS5_IJlSC_lEEESJ_SK_NS4_8TiledMMAINS4_8MMA_AtomIJNS4_10MMA_TraitsINS4_19SM100_MMA_F8F6F4_SSEJSJ_SJ_fSF_SG_NS4_17integral_constantINS4_4UMMA5MajorELSR_0EEESS_NSP_INSQ_7ScaleInELST_0EEESU_EEEEEENS4_6LayoutINS5_IJSC_SC_SC_EEENS5_IJNSA_ILi0EEESZ_SZ_EEEEENS5_IJNS4_10UnderscoreES12_S12_EEEEENS4_13SM90_TMA_LOADENS4_14ComposedLayoutINS4_7SwizzleILi1ELi4ELi3EEENS4_18smem_ptr_flag_bitsILi8EEENSX_INS5_IJNSA_ILi8EEESH_EEENS5_IJSH_SC_EEEEEEEvNS4_8identityENS4_23SM90_TMA_LOAD_MULTICASTES1F_vS1G_EENS_8epilogue10collective18CollectiveEpilogueINS1J_23Sm100TmaWarpSpecializedILi4ELi2ELi32ELb0ELb0EEEJSI_NS5_IJNSX_ISF_SC_EES1O_EEESJ_SK_SJ_SK_NS1J_6fusion15FusionCallbacksIS1N_NS1Q_17LinearCombinationISJ_fSJ_fLNS_15FloatRoundStyleE2EEESI_S1P_JEEENS4_5SM1004TMEM4LOAD26SM100_TMEM_LOAD_16dp32b32xES15_NS16_INS17_ILi2ELi4ELi3EEES1A_NSX_INS5_IJS1B_SF_EEENS5_IJSF_SC_EEEEEEENS4_39AutoVectorizingCopyWithAssumedAlignmentILi128EEENS4_14SM90_TMA_STOREES24_S26_S26_EEEvvEEEEvNT_6ParamsE:
	.zero		2944


//--------------------- SYMBOLS --------------------------

	.type		.nv.reservedSmem.offset0,@object
	.size		.nv.reservedSmem.offset0,0x4
	.type		.nv.reservedSmem.cap,@object
	.size		.nv.reservedSmem.cap,0x4
	.type		__assertfail,@function
